// auto-generated by cutlass_sweep.fmha — config: {"arch": "sm_90", "direction": "fwd", "dtype": "fp16", "head_dim": 160, "mask": "causal", "schedule": "pingpong", "tile_kv": 64, "tile_q": 128}
#include "cutlass/cutlass.h"
#include "cute/tensor.hpp"
#include "cutlass/device_kernel.h"
#include "cutlass/kernel_hardware_info.h"
#include "88_hopper_fmha/collective/fmha_fusion.hpp"
#include "88_hopper_fmha/kernel/fmha_kernel_builder.hpp"

using namespace cute;
using Element = cutlass::half_t;
using TileShape = Shape<_128, _64, _160>;
using StrideQ = cute::tuple<int, _1, cute::tuple<int, int>>;
using StrideK = cute::tuple<int, _1, cute::tuple<int, int>>;
using StrideV = cute::tuple<int, cute::_1, cute::tuple<int, int>>;

using Kernel = typename cutlass::fmha::kernel::FmhaBuilder<
    Element, float, float,
    TileShape, StrideQ, StrideK, StrideV,
    cutlass::fmha::collective::CausalFusion,
    cutlass::gemm::KernelTmaWarpSpecializedPingpong
  >::Kernel;

auto* _anchor = &cutlass::device_kernel<Kernel>;


// ===== COMPILED SASS (sm_90a) =====

	.target	sm_90a

	.elftype	@"ET_EXEC"


//--------------------- .note.nv.tkinfo           --------------------------
	.section	.note.nv.tkinfo,"",@"SHT_NOTE"
	.sectionflags	@"SHF_NOTE_NV_TKINFO"
	.tkinfo
        /*0018*/ 	.word	0x00000002
        /*0030*/ 	.string	""
        /*0030*/ 	.string	"ptxas"
        /*0030*/ 	.string	"Cuda compilation tools, release 13.0, V13.0.88"
        /*0030*/ 	.string	"Build cuda_13.0.r13.0/compiler.36424714_0"
        /*0030*/ 	.string	"-arch sm_90a -m 64 "



//--------------------- .note.nv.cuinfo           --------------------------
	.section	.note.nv.cuinfo,"",@"SHT_NOTE"
	.sectionflags	@"SHF_NOTE_NV_CUINFO"
        /*0018*/ 	.short	0x0002
        /*001a*/ 	.short	0x005a
        /*001c*/ 	.short	0x0082
	.zero		2


//--------------------- .nv.info                  --------------------------
	.section	.nv.info,"",@"SHT_CUDA_INFO"
	.align	4


	//----- nvinfo : EIATTR_REGCOUNT
	.align		4
        /*0000*/ 	.byte	0x04, 0x2f
        /*0002*/ 	.short	(.L_16 - .L_15)
	.align		4
.L_15:
        /*0004*/ 	.word	index@(_ZN7cutlass13device_kernelINS_4fmha6kernel28FmhaKernelTmaWarpSpecializedINS1_10collective30FmhaMainloopTmaWarpSpecializedINS_6half_tEffN4cute5tupleIJNS7_1CILi128EEENS9_ILi64EEENS9_ILi160EEEEEENS8_IJiNS9_ILi1EEENS8_IJiiEEEEEESG_SG_NS4_12CausalFusionEJNS2_6OptionILNS2_3TagE0ENS9_ILb1EEEEENSI_ILSJ_2ESK_EEEEENS4_15FmhaFwdEpilogueIS6_fNS8_IJSB_SC_SB_EEEEENS2_23PersistentTileSchedulerEJSL_SM_EEEEEvNT_6ParamsE)
        /*0008*/ 	.word	0x000000a8


	//----- nvinfo : EIATTR_FRAME_SIZE
	.align		4
.L_16:
        /*000c*/ 	.byte	0x04, 0x11
        /*000e*/ 	.short	(.L_18 - .L_17)
	.align		4
.L_17:
        /*0010*/ 	.word	index@($__internal_0_$__cuda_sm20_rcp_rn_f32_slowpath)
        /*0014*/ 	.word	0x00000000


	//----- nvinfo : EIATTR_FRAME_SIZE
	.align		4
.L_18:
        /*0018*/ 	.byte	0x04, 0x11
        /*001a*/ 	.short	(.L_20 - .L_19)
	.align		4
.L_19:
        /*001c*/ 	.word	index@(_ZN7cutlass13device_kernelINS_4fmha6kernel28FmhaKernelTmaWarpSpecializedINS1_10collective30FmhaMainloopTmaWarpSpecializedINS_6half_tEffN4cute5tupleIJNS7_1CILi128EEENS9_ILi64EEENS9_ILi160EEEEEENS8_IJiNS9_ILi1EEENS8_IJiiEEEEEESG_SG_NS4_12CausalFusionEJNS2_6OptionILNS2_3TagE0ENS9_ILb1EEEEENSI_ILSJ_2ESK_EEEEENS4_15FmhaFwdEpilogueIS6_fNS8_IJSB_SC_SB_EEEEENS2_23PersistentTileSchedulerEJSL_SM_EEEEEvNT_6ParamsE)
        /*0020*/ 	.word	0x00000000


	//----- nvinfo : EIATTR_MIN_STACK_SIZE
	.align		4
.L_20:
        /*0024*/ 	.byte	0x04, 0x12
        /*0026*/ 	.short	(.L_22 - .L_21)
	.align		4
.L_21:
        /*0028*/ 	.word	index@(_ZN7cutlass13device_kernelINS_4fmha6kernel28FmhaKernelTmaWarpSpecializedINS1_10collective30FmhaMainloopTmaWarpSpecializedINS_6half_tEffN4cute5tupleIJNS7_1CILi128EEENS9_ILi64EEENS9_ILi160EEEEEENS8_IJiNS9_ILi1EEENS8_IJiiEEEEEESG_SG_NS4_12CausalFusionEJNS2_6OptionILNS2_3TagE0ENS9_ILb1EEEEENSI_ILSJ_2ESK_EEEEENS4_15FmhaFwdEpilogueIS6_fNS8_IJSB_SC_SB_EEEEENS2_23PersistentTileSchedulerEJSL_SM_EEEEEvNT_6ParamsE)
        /*002c*/ 	.word	0x00000000
.L_22:


//--------------------- .nv.compat                --------------------------
	.section	.nv.compat,"",@"SHT_CUDA_COMPAT_INFO"
	.align	4
        /*0000*/ 	.byte	0x02, 0x09, 0x01, 0x00, 0x02, 0x02, 0x04, 0x00, 0x02, 0x05, 0x05, 0x00, 0x03, 0x07, 0x01, 0x01
        /*0010*/ 	.byte	0x02, 0x03, 0x01, 0x00, 0x02, 0x06, 0x01, 0x00, 0x04, 0x0b, 0x08, 0x00, 0x00, 0x00, 0x00, 0x00
        /*0020*/ 	.byte	0x00, 0x00, 0x00, 0x00


//--------------------- .nv.info._ZN7cutlass13device_kernelINS_4fmha6kernel28FmhaKernelTmaWarpSpecializedINS1_10collective30FmhaMainloopTmaWarpSpecializedINS_6half_tEffN4cute5tupleIJNS7_1CILi128EEENS9_ILi64EEENS9_ILi160EEEEEENS8_IJiNS9_ILi1EEENS8_IJiiEEEEEESG_SG_NS4_12CausalFusionEJNS2_6OptionILNS2_3TagE0ENS9_ILb1EEEEENSI_ILSJ_2ESK_EEEEENS4_15FmhaFwdEpilogueIS6_fNS8_IJSB_SC_SB_EEEEENS2_23PersistentTileSchedulerEJSL_SM_EEEEEvNT_6ParamsE --------------------------
	.section	.nv.info._ZN7cutlass13device_kernelINS_4fmha6kernel28FmhaKernelTmaWarpSpecializedINS1_10collective30FmhaMainloopTmaWarpSpecializedINS_6half_tEffN4cute5tupleIJNS7_1CILi128EEENS9_ILi64EEENS9_ILi160EEEEEENS8_IJiNS9_ILi1EEENS8_IJiiEEEEEESG_SG_NS4_12CausalFusionEJNS2_6OptionILNS2_3TagE0ENS9_ILb1EEEEENSI_ILSJ_2ESK_EEEEENS4_15FmhaFwdEpilogueIS6_fNS8_IJSB_SC_SB_EEEEENS2_23PersistentTileSchedulerEJSL_SM_EEEEEvNT_6ParamsE,"",@"SHT_CUDA_INFO"
	.sectionflags	@""
	.align	4


	//----- nvinfo : EIATTR_CUDA_API_VERSION
	.align		4
        /*0000*/ 	.byte	0x04, 0x37
        /*0002*/ 	.short	(.L_24 - .L_23)
.L_23:
        /*0004*/ 	.word	0x00000082


	//----- nvinfo : EIATTR_KPARAM_INFO
	.align		4
.L_24:
        /*0008*/ 	.byte	0x04, 0x17
        /*000a*/ 	.short	(.L_26 - .L_25)
.L_25:
        /*000c*/ 	.word	0x00000000
        /*0010*/ 	.short	0x0000
        /*0012*/ 	.short	0x0070
        /*0014*/ 	.byte	0x00, 0xf0, 0x01, 0x20


	//----- nvinfo : EIATTR_SPARSE_MMA_MASK
	.align		4
.L_26:
        /*0018*/ 	.byte	0x03, 0x50
        /*001a*/ 	.short	0x0000


	//----- nvinfo : EIATTR_MAXREG_COUNT
	.align		4
        /*001c*/ 	.byte	0x03, 0x1b
        /*001e*/ 	.short	0x00a8


	//----- nvinfo : EIATTR_NUM_BARRIERS
	.align		4
        /*0020*/ 	.byte	0x02, 0x4c
        /*0022*/ 	.byte	0x02
	.zero		1


	//----- nvinfo : EIATTR_EXTERNS
	.align		4
        /*0024*/ 	.byte	0x04, 0x0f
        /*0026*/ 	.short	(.L_28 - .L_27)


	//   ....[0]....
	.align		4
.L_27:
        /*0028*/ 	.word	index@(__assertfail)


	//----- nvinfo : EIATTR_MERCURY_ISA_VERSION
	.align		4
.L_28:
        /*002c*/ 	.byte	0x03, 0x5f
        /*002e*/ 	.short	0x0101


	//----- nvinfo : EIATTR_INT_WARP_WIDE_INSTR_OFFSETS
	.align		4
        /*0030*/ 	.byte	0x04, 0x31
        /*0032*/ 	.short	(.L_30 - .L_29)


	//   ....[0]....
.L_29:
        /*0034*/ 	.word	0x00000760


	//   ....[1]....
        /*0038*/ 	.word	0x00000770


	//   ....[2]....
        /*003c*/ 	.word	0x00000780


	//   ....[3]....
        /*0040*/ 	.word	0x00000790


	//   ....[4]....
        /*0044*/ 	.word	0x00000800


	//   ....[5]....
        /*0048*/ 	.word	0x000009e0


	//   ....[6]....
        /*004c*/ 	.word	0x00000a90


	//----- nvinfo : EIATTR_COOP_GROUP_MASK_REGIDS
	.align		4
.L_30:
        /*0050*/ 	.byte	0x04, 0x29
        /*0052*/ 	.short	(.L_32 - .L_31)


	//   ....[0]....
.L_31:
        /*0054*/ 	.word	0xffffffff


	//   ....[1]....
        /*0058*/ 	.word	0xffffffff


	//   ....[2]....
        /*005c*/ 	.word	0xffffffff


	//   ....[3]....
        /*0060*/ 	.word	0xffffffff


	//   ....[4]....
        /*0064*/ 	.word	0xffffffff


	//   ....[5]....
        /*0068*/ 	.word	0xffffffff


	//   ....[6]....
        /*006c*/ 	.word	0xffffffff


	//   ....[7]....
        /*0070*/ 	.word	0xffffffff


	//   ....[8]....
        /*0074*/ 	.word	0xffffffff


	//   ....[9]....
        /*0078*/ 	.word	0xffffffff


	//   ....[10]....
        /*007c*/ 	.word	0xffffffff


	//   ....[11]....
        /*0080*/ 	.word	0xffffffff


	//   ....[12]....
        /*0084*/ 	.word	0xffffffff


	//   ....[13]....
        /*0088*/ 	.word	0xffffffff


	//   ....[14]....
        /*008c*/ 	.word	0xffffffff


	//   ....[15]....
        /*0090*/ 	.word	0xffffffff


	//   ....[16]....
        /*0094*/ 	.word	0xffffffff


	//   ....[17]....
        /*0098*/ 	.word	0xffffffff


	//   ....[18]....
        /*009c*/ 	.word	0xffffffff


	//   ....[19]....
        /*00a0*/ 	.word	0xffffffff


	//   ....[20]....
        /*00a4*/ 	.word	0xffffffff


	//   ....[21]....
        /*00a8*/ 	.word	0xffffffff


	//----- nvinfo : EIATTR_COOP_GROUP_INSTR_OFFSETS
	.align		4
.L_32:
        /*00ac*/ 	.byte	0x04, 0x28
        /*00ae*/ 	.short	(.L_34 - .L_33)


	//   ....[0]....
.L_33:
        /*00b0*/ 	.word	0x00000070


	//   ....[1]....
        /*00b4*/ 	.word	0x000000a0


	//   ....[2]....
        /*00b8*/ 	.word	0x000001d0


	//   ....[3]....
        /*00bc*/ 	.word	0x000003e0


	//   ....[4]....
        /*00c0*/ 	.word	0x000005a0


	//   ....[5]....
        /*00c4*/ 	.word	0x00000700


	//   ....[6]....
        /*00c8*/ 	.word	0x00001e70


	//   ....[7]....
        /*00cc*/ 	.word	0x00001f30


	//   ....[8]....
        /*00d0*/ 	.word	0x00001fb0


	//   ....[9]....
        /*00d4*/ 	.word	0x000020f0


	//   ....[10]....
        /*00d8*/ 	.word	0x00003c50


	//   ....[11]....
        /*00dc*/ 	.word	0x00003c70


	//   ....[12]....
        /*00e0*/ 	.word	0x00003ef0


	//   ....[13]....
        /*00e4*/ 	.word	0x00003ff0


	//   ....[14]....
        /*00e8*/ 	.word	0x000062d0


	//   ....[15]....
        /*00ec*/ 	.word	0x000063d0


	//   ....[16]....
        /*00f0*/ 	.word	0x00006820


	//   ....[17]....
        /*00f4*/ 	.word	0x00006940


	//   ....[18]....
        /*00f8*/ 	.word	0x00008450


	//   ....[19]....
        /*00fc*/ 	.word	0x00008480


	//   ....[20]....
        /*0100*/ 	.word	0x000084d0


	//   ....[21]....
        /*0104*/ 	.word	0x000084f0


	//----- nvinfo : EIATTR_REG_RECONFIG
	.align		4
.L_34:
        /*0108*/ 	.byte	0x01, 0x54
	.zero		2


	//----- nvinfo : EIATTR_SYSCALL_OFFSETS
	.align		4
        /*010c*/ 	.byte	0x04, 0x46
        /*010e*/ 	.short	(.L_36 - .L_35)


	//   ....[0]....
.L_35:
        /*0110*/ 	.word	0x00009230


	//   ....[1]....
        /*0114*/ 	.word	0x00009390


	//----- nvinfo : EIATTR_MBARRIER_INSTR_OFFSETS
	.align		4
.L_36:
        /*0118*/ 	.byte	0x04, 0x39
        /*011a*/ 	.short	(.L_38 - .L_37)


	//   ....[0]....
.L_37:
        /*011c*/ 	.word	0x00000390
        /*0120*/ 	.word	0x000000ff
        /*0124*/ 	.word	0x00027450
        /*0128*/ 	.short	0x0100
        /*012a*/ 	.byte	0x08
	.zero		1


	//   ....[1]....
        /*012c*/ 	.word	0x000003a0
        /*0130*/ 	.word	0x000000ff
        /*0134*/ 	.word	0x00027460
        /*0138*/ 	.short	0x0100
        /*013a*/ 	.byte	0x08
	.zero		1


	//   ....[2]....
        /*013c*/ 	.word	0x000003b0
        /*0140*/ 	.word	0x000000ff
        /*0144*/ 	.word	0x00027458
        /*0148*/ 	.short	0x0100
        /*014a*/ 	.byte	0x08
	.zero		1


	//   ....[3]....
        /*014c*/ 	.word	0x000003c0
        /*0150*/ 	.word	0x000000ff
        /*0154*/ 	.word	0x00027468
        /*0158*/ 	.short	0x0100
        /*015a*/ 	.byte	0x08
	.zero		1


	//   ....[4]....
        /*015c*/ 	.word	0x000004f0
        /*0160*/ 	.word	0x000000ff
        /*0164*/ 	.word	0x00027400
        /*0168*/ 	.short	0x0100
        /*016a*/ 	.byte	0x08
	.zero		1


	//   ....[5]....
        /*016c*/ 	.word	0x00000500
        /*0170*/ 	.word	0x000000ff
        /*0174*/ 	.word	0x00027428
        /*0178*/ 	.short	0x0100
        /*017a*/ 	.byte	0x08
	.zero		1


	//   ....[6]....
        /*017c*/ 	.word	0x00000510
        /*0180*/ 	.word	0x000000ff
        /*0184*/ 	.word	0x00027408
        /*0188*/ 	.short	0x0100
        /*018a*/ 	.byte	0x08
	.zero		1


	//   ....[7]....
        /*018c*/ 	.word	0x00000520
        /*0190*/ 	.word	0x000000ff
        /*0194*/ 	.word	0x00027430
        /*0198*/ 	.short	0x0100
        /*019a*/ 	.byte	0x08
	.zero		1


	//   ....[8]....
        /*019c*/ 	.word	0x00000530
        /*01a0*/ 	.word	0x000000ff
        /*01a4*/ 	.word	0x00027410
        /*01a8*/ 	.short	0x0100
        /*01aa*/ 	.byte	0x08
	.zero		1


	//   ....[9]....
        /*01ac*/ 	.word	0x00000540
        /*01b0*/ 	.word	0x000000ff
        /*01b4*/ 	.word	0x00027438
        /*01b8*/ 	.short	0x0100
        /*01ba*/ 	.byte	0x08
	.zero		1


	//   ....[10]....
        /*01bc*/ 	.word	0x00000550
        /*01c0*/ 	.word	0x000000ff
        /*01c4*/ 	.word	0x00027418
        /*01c8*/ 	.short	0x0100
        /*01ca*/ 	.byte	0x08
	.zero		1


	//   ....[11]....
        /*01cc*/ 	.word	0x00000560
        /*01d0*/ 	.word	0x000000ff
        /*01d4*/ 	.word	0x00027440
        /*01d8*/ 	.short	0x0100
        /*01da*/ 	.byte	0x08
	.zero		1


	//   ....[12]....
        /*01dc*/ 	.word	0x00000570
        /*01e0*/ 	.word	0x000000ff
        /*01e4*/ 	.word	0x00027420
        /*01e8*/ 	.short	0x0100
        /*01ea*/ 	.byte	0x08
	.zero		1


	//   ....[13]....
        /*01ec*/ 	.word	0x00000580
        /*01f0*/ 	.word	0x000000ff
        /*01f4*/ 	.word	0x00027448
        /*01f8*/ 	.short	0x0100
        /*01fa*/ 	.byte	0x08
	.zero		1


	//   ....[14]....
        /*01fc*/ 	.word	0x000006b0
        /*0200*/ 	.word	0x000000ff
        /*0204*/ 	.word	0x00027470
        /*0208*/ 	.short	0x0100
        /*020a*/ 	.byte	0x08
	.zero		1


	//   ....[15]....
        /*020c*/ 	.word	0x000006c0
        /*0210*/ 	.word	0x000000ff
        /*0214*/ 	.word	0x00027480
        /*0218*/ 	.short	0x0100
        /*021a*/ 	.byte	0x08
	.zero		1


	//   ....[16]....
        /*021c*/ 	.word	0x000006d0
        /*0220*/ 	.word	0x000000ff
        /*0224*/ 	.word	0x00027478
        /*0228*/ 	.short	0x0100
        /*022a*/ 	.byte	0x08
	.zero		1


	//   ....[17]....
        /*022c*/ 	.word	0x000006e0
        /*0230*/ 	.word	0x000000ff
        /*0234*/ 	.word	0x00027488
        /*0238*/ 	.short	0x0100
        /*023a*/ 	.byte	0x08
	.zero		1


	//   ....[18]....
        /*023c*/ 	.word	0x00000820
        /*0240*/ 	.word	0x000000ff
        /*0244*/ 	.word	0x00027490
        /*0248*/ 	.short	0x0100
        /*024a*/ 	.byte	0x06
	.zero		1


	//   ....[19]....
        /*024c*/ 	.word	0x00000830
        /*0250*/ 	.word	0x000000ff
        /*0254*/ 	.word	0x00027498
        /*0258*/ 	.short	0x0100
        /*025a*/ 	.byte	0x06
	.zero		1


	//   ....[20]....
        /*025c*/ 	.word	0x00000840
        /*0260*/ 	.word	0x000000ff
        /*0264*/ 	.word	0x000274a0
        /*0268*/ 	.short	0x0100
        /*026a*/ 	.byte	0x06
	.zero		1


	//   ....[21]....
        /*026c*/ 	.word	0x00000850
        /*0270*/ 	.word	0x000000ff
        /*0274*/ 	.word	0x000274a8
        /*0278*/ 	.short	0x0100
        /*027a*/ 	.byte	0x06
	.zero		1


	//   ....[22]....
        /*027c*/ 	.word	0x00000950
        /*0280*/ 	.word	0x000000ff
        /*0284*/ 	.word	0x000274c0
        /*0288*/ 	.short	0x0100
        /*028a*/ 	.byte	0x08
	.zero		1


	//   ....[23]....
        /*028c*/ 	.word	0x00000960
        /*0290*/ 	.word	0x000000ff
        /*0294*/ 	.word	0x000274e0
        /*0298*/ 	.short	0x0100
        /*029a*/ 	.byte	0x08
	.zero		1


	//   ....[24]....
        /*029c*/ 	.word	0x00000970
        /*02a0*/ 	.word	0x000000ff
        /*02a4*/ 	.word	0x000274c8
        /*02a8*/ 	.short	0x0100
        /*02aa*/ 	.byte	0x08
	.zero		1


	//   ....[25]....
        /*02ac*/ 	.word	0x00000980
        /*02b0*/ 	.word	0x000000ff
        /*02b4*/ 	.word	0x000274e8
        /*02b8*/ 	.short	0x0100
        /*02ba*/ 	.byte	0x08
	.zero		1


	//   ....[26]....
        /*02bc*/ 	.word	0x00000990
        /*02c0*/ 	.word	0x000000ff
        /*02c4*/ 	.word	0x000274d0
        /*02c8*/ 	.short	0x0100
        /*02ca*/ 	.byte	0x08
	.zero		1


	//   ....[27]....
        /*02cc*/ 	.word	0x000009a0
        /*02d0*/ 	.word	0x000000ff
        /*02d4*/ 	.word	0x000274f0
        /*02d8*/ 	.short	0x0100
        /*02da*/ 	.byte	0x08
	.zero		1


	//   ....[28]....
        /*02dc*/ 	.word	0x000009b0
        /*02e0*/ 	.word	0x000000ff
        /*02e4*/ 	.word	0x000274d8
        /*02e8*/ 	.short	0x0100
        /*02ea*/ 	.byte	0x08
	.zero		1


	//   ....[29]....
        /*02ec*/ 	.word	0x000009c0
        /*02f0*/ 	.word	0x000000ff
        /*02f4*/ 	.word	0x000274f8
        /*02f8*/ 	.short	0x0100
        /*02fa*/ 	.byte	0x08
	.zero		1


	//   ....[30]....
        /*02fc*/ 	.word	0x00000ac0
        /*0300*/ 	.word	0x000000ff
        /*0304*/ 	.word	0x000274b0
        /*0308*/ 	.short	0x0100
        /*030a*/ 	.byte	0x06
	.zero		1


	//   ....[31]....
        /*030c*/ 	.word	0x000013e0
        /*0310*/ 	.word	0x000000ff
        /*0314*/ 	.word	0x00027450
        /*0318*/ 	.short	0x010a
        /*031a*/ 	.byte	0x04
	.zero		1


	//   ....[32]....
        /*031c*/ 	.word	0x000014a0
        /*0320*/ 	.word	0x000000ff
        /*0324*/ 	.word	0x00027400
        /*0328*/ 	.short	0x010a
        /*032a*/ 	.byte	0x05
	.zero		1


	//   ....[33]....
        /*032c*/ 	.word	0x000014c0
        /*0330*/ 	.word	0x000000ff
        /*0334*/ 	.word	0xfffffff8
        /*0338*/ 	.short	0x010a
        /*033a*/ 	.byte	0x07
	.zero		1


	//   ....[34]....
        /*033c*/ 	.word	0x00002a80
        /*0340*/ 	.word	0x0000001a
        /*0344*/ 	.word	0x00000000
        /*0348*/ 	.short	0x0101
        /*034a*/ 	.byte	0x04
	.zero		1


	//   ....[35]....
        /*034c*/ 	.word	0x00002de0
        /*0350*/ 	.word	0x000000ff
        /*0354*/ 	.word	0x00027400
        /*0358*/ 	.short	0x010a
        /*035a*/ 	.byte	0x06
	.zero		1


	//   ....[36]....
        /*035c*/ 	.word	0x000035c0
        /*0360*/ 	.word	0x000000ff
        /*0364*/ 	.word	0x00000000
        /*0368*/ 	.short	0x0101
        /*036a*/ 	.byte	0x05
	.zero		1


	//   ....[37]....
        /*036c*/ 	.word	0x00003710
        /*0370*/ 	.word	0x000000ff
        /*0374*/ 	.word	0x00027400
        /*0378*/ 	.short	0x010a
        /*037a*/ 	.byte	0x06
	.zero		1


	//   ....[38]....
        /*037c*/ 	.word	0x00004b50
        /*0380*/ 	.word	0x000000ff
        /*0384*/ 	.word	0x00027400
        /*0388*/ 	.short	0x010a
        /*038a*/ 	.byte	0x0a
	.zero		1


	//   ....[39]....
        /*038c*/ 	.word	0x000050c0
        /*0390*/ 	.word	0x000000ff
        /*0394*/ 	.word	0x00027400
        /*0398*/ 	.short	0x010a
        /*039a*/ 	.byte	0x0a
	.zero		1


	//   ....[40]....
        /*039c*/ 	.word	0x00005870
        /*03a0*/ 	.word	0x000000ff
        /*03a4*/ 	.word	0x00000000
        /*03a8*/ 	.short	0x0101
        /*03aa*/ 	.byte	0x0a
	.zero		1


	//   ....[41]....
        /*03ac*/ 	.word	0x00005920
        /*03b0*/ 	.word	0x000000ff
        /*03b4*/ 	.word	0x00000000
        /*03b8*/ 	.short	0x0101
        /*03ba*/ 	.byte	0x04
	.zero		1


	//   ....[42]....
        /*03bc*/ 	.word	0x00005ad0
        /*03c0*/ 	.word	0x000000ff
        /*03c4*/ 	.word	0x00027400
        /*03c8*/ 	.short	0x010a
        /*03ca*/ 	.byte	0x06
	.zero		1


	//   ....[43]....
        /*03cc*/ 	.word	0x000073e0
        /*03d0*/ 	.word	0x000000ff
        /*03d4*/ 	.word	0x00027400
        /*03d8*/ 	.short	0x010a
        /*03da*/ 	.byte	0x0a
	.zero		1


	//   ....[44]....
        /*03dc*/ 	.word	0x00007990
        /*03e0*/ 	.word	0x000000ff
        /*03e4*/ 	.word	0x00027400
        /*03e8*/ 	.short	0x010a
        /*03ea*/ 	.byte	0x0a
	.zero		1


	//   ....[45]....
        /*03ec*/ 	.word	0x00008140
        /*03f0*/ 	.word	0x000000ff
        /*03f4*/ 	.word	0x00000000
        /*03f8*/ 	.short	0x0101
        /*03fa*/ 	.byte	0x0a
	.zero		1


	//   ....[46]....
        /*03fc*/ 	.word	0x000081f0
        /*0400*/ 	.word	0x000000ff
        /*0404*/ 	.word	0x00000000
        /*0408*/ 	.short	0x0101
        /*040a*/ 	.byte	0x04
	.zero		1


	//   ....[47]....
        /*040c*/ 	.word	0x000083a0
        /*0410*/ 	.word	0x000000ff
        /*0414*/ 	.word	0x00000000
        /*0418*/ 	.short	0x0101
        /*041a*/ 	.byte	0x05
	.zero		1


	//   ....[48]....
        /*041c*/ 	.word	0x00008420
        /*0420*/ 	.word	0x000000ff
        /*0424*/ 	.word	0x00000000
        /*0428*/ 	.short	0x0101
        /*042a*/ 	.byte	0x04
	.zero		1


	//   ....[49]....
        /*042c*/ 	.word	0x00008b10
        /*0430*/ 	.word	0x000000ff
        /*0434*/ 	.word	0x00000008
        /*0438*/ 	.short	0x010a
        /*043a*/ 	.byte	0x07
	.zero		1


	//   ....[50]....
        /*043c*/ 	.word	0x0000a5d0
        /*0440*/ 	.word	0x00000000
        /*0444*/ 	.word	0x00027490
        /*0448*/ 	.short	0x0101
        /*044a*/ 	.byte	0x26
	.zero		1


	//   ....[51]....
        /*044c*/ 	.word	0x0000a990
        /*0450*/ 	.word	0x00000007
        /*0454*/ 	.word	0x00027460
        /*0458*/ 	.short	0x010a
        /*045a*/ 	.byte	0x3f
	.zero		1


	//   ....[52]....
        /*045c*/ 	.word	0x0000ad60
        /*0460*/ 	.word	0x00000007
        /*0464*/ 	.word	0x000274b0
        /*0468*/ 	.short	0x0101
        /*046a*/ 	.byte	0x3f
	.zero		1


	//   ....[53]....
        /*046c*/ 	.word	0x0000ad70
        /*0470*/ 	.word	0x00000007
        /*0474*/ 	.word	0x000274b0
        /*0478*/ 	.short	0x010a
        /*047a*/ 	.byte	0x3f
	.zero		1


	//   ....[54]....
        /*047c*/ 	.word	0x0000ae10
        /*0480*/ 	.word	0x00000004
        /*0484*/ 	.word	0x00027460
        /*0488*/ 	.short	0x010a
        /*048a*/ 	.byte	0x3f
	.zero		1


	//   ....[55]....
        /*048c*/ 	.word	0x0000b580
        /*0490*/ 	.word	0x00000008
        /*0494*/ 	.word	0x00027428
        /*0498*/ 	.short	0x010a
        /*049a*/ 	.byte	0x3f
	.zero		1


	//   ....[56]....
        /*049c*/ 	.word	0x0000b930
        /*04a0*/ 	.word	0x00000005
        /*04a4*/ 	.word	0x000274b0
        /*04a8*/ 	.short	0x0101
        /*04aa*/ 	.byte	0x3f
	.zero		1


	//   ....[57]....
        /*04ac*/ 	.word	0x0000b940
        /*04b0*/ 	.word	0x00000005
        /*04b4*/ 	.word	0x000274b0
        /*04b8*/ 	.short	0x010a
        /*04ba*/ 	.byte	0x3f
	.zero		1


	//   ....[58]....
        /*04bc*/ 	.word	0x0000b9f0
        /*04c0*/ 	.word	0x00000007
        /*04c4*/ 	.word	0x00027428
        /*04c8*/ 	.short	0x010a
        /*04ca*/ 	.byte	0x3f
	.zero		1


	//   ....[59]....
        /*04cc*/ 	.word	0x0000bdf0
        /*04d0*/ 	.word	0x00000007
        /*04d4*/ 	.word	0x00027428
        /*04d8*/ 	.short	0x010a
        /*04da*/ 	.byte	0x3f
	.zero		1


	//   ....[60]....
        /*04dc*/ 	.word	0x0000c1c0
        /*04e0*/ 	.word	0x00000007
        /*04e4*/ 	.word	0x00027428
        /*04e8*/ 	.short	0x010a
        /*04ea*/ 	.byte	0x3f
	.zero		1


	//   ....[61]....
        /*04ec*/ 	.word	0x0000c5e0
        /*04f0*/ 	.word	0x00000004
        /*04f4*/ 	.word	0x00027450
        /*04f8*/ 	.short	0x010a
        /*04fa*/ 	.byte	0x3f
	.zero		1


	//   ....[62]....
        /*04fc*/ 	.word	0x0000c640
        /*0500*/ 	.word	0x00000006
        /*0504*/ 	.word	0x00027400
        /*0508*/ 	.short	0x010a
        /*050a*/ 	.byte	0x3f
	.zero		1


	//   ....[63]....
        /*050c*/ 	.word	0x0000c6a0
        /*0510*/ 	.word	0x00000003
        /*0514*/ 	.word	0xfffffff8
        /*0518*/ 	.short	0x010a
        /*051a*/ 	.byte	0x3f
	.zero		1


	//   ....[64]....
        /*051c*/ 	.word	0x0000c700
        /*0520*/ 	.word	0x00000008
        /*0524*/ 	.word	0x00027400
        /*0528*/ 	.short	0x010a
        /*052a*/ 	.byte	0x3f
	.zero		1


	//   ....[65]....
        /*052c*/ 	.word	0x0000c760
        /*0530*/ 	.word	0x00000005
        /*0534*/ 	.word	0x00027400
        /*0538*/ 	.short	0x010a
        /*053a*/ 	.byte	0x3f
	.zero		1


	//   ....[66]....
        /*053c*/ 	.word	0x0000c7c0
        /*0540*/ 	.word	0x00000009
        /*0544*/ 	.word	0x00027400
        /*0548*/ 	.short	0x010a
        /*054a*/ 	.byte	0x3f
	.zero		1


	//   ....[67]....
        /*054c*/ 	.word	0x0000c820
        /*0550*/ 	.word	0x00000005
        /*0554*/ 	.word	0x00027400
        /*0558*/ 	.short	0x010a
        /*055a*/ 	.byte	0x3f
	.zero		1


	//   ....[68]....
        /*055c*/ 	.word	0x0000c880
        /*0560*/ 	.word	0x00000009
        /*0564*/ 	.word	0x00027400
        /*0568*/ 	.short	0x010a
        /*056a*/ 	.byte	0x3f
	.zero		1


	//   ....[69]....
        /*056c*/ 	.word	0x0000c8e0
        /*0570*/ 	.word	0x00000003
        /*0574*/ 	.word	0x00000008
        /*0578*/ 	.short	0x010a
        /*057a*/ 	.byte	0x3f
	.zero		1


	//   ....[70]....
        /*057c*/ 	.word	0x0000c9b0
        /*0580*/ 	.word	0x00000007
        /*0584*/ 	.word	0x00027460
        /*0588*/ 	.short	0x010a
        /*058a*/ 	.byte	0x3f
	.zero		1


	//   ....[71]....
        /*058c*/ 	.word	0x0000ca00
        /*0590*/ 	.word	0x00000007
        /*0594*/ 	.word	0x000274b0
        /*0598*/ 	.short	0x010a
        /*059a*/ 	.byte	0x3f
	.zero		1


	//   ....[72]....
        /*059c*/ 	.word	0x0000ca50
        /*05a0*/ 	.word	0x00000004
        /*05a4*/ 	.word	0x00027460
        /*05a8*/ 	.short	0x010a
        /*05aa*/ 	.byte	0x3f
	.zero		1


	//   ....[73]....
        /*05ac*/ 	.word	0x0000cb20
        /*05b0*/ 	.word	0x00000008
        /*05b4*/ 	.word	0x00027428
        /*05b8*/ 	.short	0x010a
        /*05ba*/ 	.byte	0x3f
	.zero		1


	//   ....[74]....
        /*05bc*/ 	.word	0x0000cb70
        /*05c0*/ 	.word	0x00000005
        /*05c4*/ 	.word	0x000274b0
        /*05c8*/ 	.short	0x010a
        /*05ca*/ 	.byte	0x3f
	.zero		1


	//   ....[75]....
        /*05cc*/ 	.word	0x0000cbc0
        /*05d0*/ 	.word	0x00000007
        /*05d4*/ 	.word	0x00027428
        /*05d8*/ 	.short	0x010a
        /*05da*/ 	.byte	0x3f
	.zero		1


	//   ....[76]....
        /*05dc*/ 	.word	0x0000cc10
        /*05e0*/ 	.word	0x00000007
        /*05e4*/ 	.word	0x00027428
        /*05e8*/ 	.short	0x010a
        /*05ea*/ 	.byte	0x3f
	.zero		1


	//   ....[77]....
        /*05ec*/ 	.word	0x0000cc60
        /*05f0*/ 	.word	0x00000007
        /*05f4*/ 	.word	0x00027428
        /*05f8*/ 	.short	0x010a
        /*05fa*/ 	.byte	0x3f
	.zero		1


	//----- nvinfo : EIATTR_NUM_MBARRIERS
	.align		4
.L_38:
        /*05fc*/ 	.byte	0x03, 0x38
        /*05fe*/ 	.short	0x001f


	//----- nvinfo : EIATTR_EXIT_INSTR_OFFSETS
	.align		4
        /*0600*/ 	.byte	0x04, 0x1c
        /*0602*/ 	.short	(.L_40 - .L_39)


	//   ....[0]....
.L_39:
        /*0604*/ 	.word	0x00000b20


	//   ....[1]....
        /*0608*/ 	.word	0x00000b90


	//   ....[2]....
        /*060c*/ 	.word	0x0000a600


	//   ....[3]....
        /*0610*/ 	.word	0x0000a660


	//   ....[4]....
        /*0614*/ 	.word	0x0000a690


	//   ....[5]....
        /*0618*/ 	.word	0x0000b1d0


	//   ....[6]....
        /*061c*/ 	.word	0x0000b200


	//   ....[7]....
        /*0620*/ 	.word	0x0000c5c0


	//----- nvinfo : EIATTR_MAX_THREADS
	.align		4
.L_40:
        /*0624*/ 	.byte	0x04, 0x05
        /*0626*/ 	.short	(.L_42 - .L_41)
.L_41:
        /*0628*/ 	.word	0x00000180
        /*062c*/ 	.word	0x00000001
        /*0630*/ 	.word	0x00000001


	//----- nvinfo : EIATTR_CRS_STACK_SIZE
	.align		4
.L_42:
        /*0634*/ 	.byte	0x04, 0x1e
        /*0636*/ 	.short	(.L_44 - .L_43)
.L_43:
        /*0638*/ 	.word	0x00000000


	//----- nvinfo : EIATTR_CBANK_PARAM_SIZE
	.align		4
.L_44:
        /*063c*/ 	.byte	0x03, 0x19
        /*063e*/ 	.short	0x0870


	//----- nvinfo : EIATTR_PARAM_CBANK
	.align		4
        /*0640*/ 	.byte	0x04, 0x0a
        /*0642*/ 	.short	(.L_46 - .L_45)
	.align		4
.L_45:
        /*0644*/ 	.word	index@(.nv.constant0._ZN7cutlass13device_kernelINS_4fmha6kernel28FmhaKernelTmaWarpSpecializedINS1_10collective30FmhaMainloopTmaWarpSpecializedINS_6half_tEffN4cute5tupleIJNS7_1CILi128EEENS9_ILi64EEENS9_ILi160EEEEEENS8_IJiNS9_ILi1EEENS8_IJiiEEEEEESG_SG_NS4_12CausalFusionEJNS2_6OptionILNS2_3TagE0ENS9_ILb1EEEEENSI_ILSJ_2ESK_EEEEENS4_15FmhaFwdEpilogueIS6_fNS8_IJSB_SC_SB_EEEEENS2_23PersistentTileSchedulerEJSL_SM_EEEEEvNT_6ParamsE)
        /*0648*/ 	.short	0x0210
        /*064a*/ 	.short	0x0870


	//----- nvinfo : EIATTR_SW_WAR
	.align		4
.L_46:
        /*064c*/ 	.byte	0x04, 0x36
        /*064e*/ 	.short	(.L_48 - .L_47)
.L_47:
        /*0650*/ 	.word	0x00000008
.L_48:


//--------------------- .nv.callgraph             --------------------------
	.section	.nv.callgraph,"",@"SHT_CUDA_CALLGRAPH"
	.align	4
	.sectionentsize	8
	.align		4
        /*0000*/ 	.word	0x00000000
	.align		4
        /*0004*/ 	.word	0xffffffff
	.align		4
        /*0008*/ 	.word	index@(_ZN7cutlass13device_kernelINS_4fmha6kernel28FmhaKernelTmaWarpSpecializedINS1_10collective30FmhaMainloopTmaWarpSpecializedINS_6half_tEffN4cute5tupleIJNS7_1CILi128EEENS9_ILi64EEENS9_ILi160EEEEEENS8_IJiNS9_ILi1EEENS8_IJiiEEEEEESG_SG_NS4_12CausalFusionEJNS2_6OptionILNS2_3TagE0ENS9_ILb1EEEEENSI_ILSJ_2ESK_EEEEENS4_15FmhaFwdEpilogueIS6_fNS8_IJSB_SC_SB_EEEEENS2_23PersistentTileSchedulerEJSL_SM_EEEEEvNT_6ParamsE)
	.align		4
        /*000c*/ 	.word	index@(__assertfail)
	.align		4
        /*0010*/ 	.word	0x00000000
	.align		4
        /*0014*/ 	.word	0xfffffffe
	.align		4
        /*0018*/ 	.word	0x00000000
	.align		4
        /*001c*/ 	.word	0xfffffffd
	.align		4
        /*0020*/ 	.word	0x00000000
	.align		4
        /*0024*/ 	.word	0xfffffffc


//--------------------- .nv.constant4             --------------------------
	.section	.nv.constant4,"a",@progbits
	.align	8
	.align		8
.nv.constant4:
        /*0000*/ 	.dword	__assertfail
	.align		8
        /*0008*/ 	.dword	__unnamed_1
	.align		8
        /*0010*/ 	.dword	__unnamed_2
	.align		8
        /*0018*/ 	.dword	_ZN39_INTERNAL_ef10363e_4_k_cu_e17f35e6_33544cuda3std3__45__cpo5beginE
	.align		8
        /*0020*/ 	.dword	_ZN39_INTERNAL_ef10363e_4_k_cu_e17f35e6_33544cuda3std3__45__cpo3endE
	.align		8
        /*0028*/ 	.dword	_ZN39_INTERNAL_ef10363e_4_k_cu_e17f35e6_33544cuda3std3__45__cpo6cbeginE
	.align		8
        /*0030*/ 	.dword	_ZN39_INTERNAL_ef10363e_4_k_cu_e17f35e6_33544cuda3std3__45__cpo4cendE
	.align		8
        /*0038*/ 	.dword	_ZN39_INTERNAL_ef10363e_4_k_cu_e17f35e6_33544cuda3std3__441_GLOBAL__N__ef10363e_4_k_cu_e17f35e6_33546ignoreE
	.align		8
        /*0040*/ 	.dword	_ZN39_INTERNAL_ef10363e_4_k_cu_e17f35e6_33544cuda3std3__419piecewise_constructE
	.align		8
        /*0048*/ 	.dword	_ZN39_INTERNAL_ef10363e_4_k_cu_e17f35e6_33544cuda3std3__48in_placeE
	.align		8
        /*0050*/ 	.dword	_ZN39_INTERNAL_ef10363e_4_k_cu_e17f35e6_33544cuda3std6ranges3__45__cpo4swapE
	.align		8
        /*0058*/ 	.dword	_ZN39_INTERNAL_ef10363e_4_k_cu_e17f35e6_33544cuda3std6ranges3__45__cpo9iter_moveE
	.align		8
        /*0060*/ 	.dword	_ZN39_INTERNAL_ef10363e_4_k_cu_e17f35e6_33544cute7productE
	.align		8
        /*0068*/ 	.dword	_ZN39_INTERNAL_ef10363e_4_k_cu_e17f35e6_33544cute1_E
	.align		8
        /*0070*/ 	.dword	$str$24
	.align		8
        /*0078*/ 	.dword	$str$25


//--------------------- .text._ZN7cutlass13device_kernelINS_4fmha6kernel28FmhaKernelTmaWarpSpecializedINS1_10collective30FmhaMainloopTmaWarpSpecializedINS_6half_tEffN4cute5tupleIJNS7_1CILi128EEENS9_ILi64EEENS9_ILi160EEEEEENS8_IJiNS9_ILi1EEENS8_IJiiEEEEEESG_SG_NS4_12CausalFusionEJNS2_6OptionILNS2_3TagE0ENS9_ILb1EEEEENSI_ILSJ_2ESK_EEEEENS4_15FmhaFwdEpilogueIS6_fNS8_IJSB_SC_SB_EEEEENS2_23PersistentTileSchedulerEJSL_SM_EEEEEvNT_6ParamsE --------------------------
	.section	.text._ZN7cutlass13device_kernelINS_4fmha6kernel28FmhaKernelTmaWarpSpecializedINS1_10collective30FmhaMainloopTmaWarpSpecializedINS_6half_tEffN4cute5tupleIJNS7_1CILi128EEENS9_ILi64EEENS9_ILi160EEEEEENS8_IJiNS9_ILi1EEENS8_IJiiEEEEEESG_SG_NS4_12CausalFusionEJNS2_6OptionILNS2_3TagE0ENS9_ILb1EEEEENSI_ILSJ_2ESK_EEEEENS4_15FmhaFwdEpilogueIS6_fNS8_IJSB_SC_SB_EEEEENS2_23PersistentTileSchedulerEJSL_SM_EEEEEvNT_6ParamsE,"ax",@progbits
	.align	128
.text._ZN7cutlass13device_kernelINS_4fmha6kernel28FmhaKernelTmaWarpSpecializedINS1_10collective30FmhaMainloopTmaWarpSpecializedINS_6half_tEffN4cute5tupleIJNS7_1CILi128EEENS9_ILi64EEENS9_ILi160EEEEEENS8_IJiNS9_ILi1EEENS8_IJiiEEEEEESG_SG_NS4_12CausalFusionEJNS2_6OptionILNS2_3TagE0ENS9_ILb1EEEEENSI_ILSJ_2ESK_EEEEENS4_15FmhaFwdEpilogueIS6_fNS8_IJSB_SC_SB_EEEEENS2_23PersistentTileSchedulerEJSL_SM_EEEEEvNT_6ParamsE:
        .type           _ZN7cutlass13device_kernelINS_4fmha6kernel28FmhaKernelTmaWarpSpecializedINS1_10collective30FmhaMainloopTmaWarpSpecializedINS_6half_tEffN4cute5tupleIJNS7_1CILi128EEENS9_ILi64EEENS9_ILi160EEEEEENS8_IJiNS9_ILi1EEENS8_IJiiEEEEEESG_SG_NS4_12CausalFusionEJNS2_6OptionILNS2_3TagE0ENS9_ILb1EEEEENSI_ILSJ_2ESK_EEEEENS4_15FmhaFwdEpilogueIS6_fNS8_IJSB_SC_SB_EEEEENS2_23PersistentTileSchedulerEJSL_SM_EEEEEvNT_6ParamsE,@function
        .size           _ZN7cutlass13device_kernelINS_4fmha6kernel28FmhaKernelTmaWarpSpecializedINS1_10collective30FmhaMainloopTmaWarpSpecializedINS_6half_tEffN4cute5tupleIJNS7_1CILi128EEENS9_ILi64EEENS9_ILi160EEEEEENS8_IJiNS9_ILi1EEENS8_IJiiEEEEEESG_SG_NS4_12CausalFusionEJNS2_6OptionILNS2_3TagE0ENS9_ILb1EEEEENSI_ILSJ_2ESK_EEEEENS4_15FmhaFwdEpilogueIS6_fNS8_IJSB_SC_SB_EEEEENS2_23PersistentTileSchedulerEJSL_SM_EEEEEvNT_6ParamsE,(.L_x_152 - _ZN7cutlass13device_kernelINS_4fmha6kernel28FmhaKernelTmaWarpSpecializedINS1_10collective30FmhaMainloopTmaWarpSpecializedINS_6half_tEffN4cute5tupleIJNS7_1CILi128EEENS9_ILi64EEENS9_ILi160EEEEEENS8_IJiNS9_ILi1EEENS8_IJiiEEEEEESG_SG_NS4_12CausalFusionEJNS2_6OptionILNS2_3TagE0ENS9_ILb1EEEEENSI_ILSJ_2ESK_EEEEENS4_15FmhaFwdEpilogueIS6_fNS8_IJSB_SC_SB_EEEEENS2_23PersistentTileSchedulerEJSL_SM_EEEEEvNT_6ParamsE)
        .other          _ZN7cutlass13device_kernelINS_4fmha6kernel28FmhaKernelTmaWarpSpecializedINS1_10collective30FmhaMainloopTmaWarpSpecializedINS_6half_tEffN4cute5tupleIJNS7_1CILi128EEENS9_ILi64EEENS9_ILi160EEEEEENS8_IJiNS9_ILi1EEENS8_IJiiEEEEEESG_SG_NS4_12CausalFusionEJNS2_6OptionILNS2_3TagE0ENS9_ILb1EEEEENSI_ILSJ_2ESK_EEEEENS4_15FmhaFwdEpilogueIS6_fNS8_IJSB_SC_SB_EEEEENS2_23PersistentTileSchedulerEJSL_SM_EEEEEvNT_6ParamsE,@"STO_CUDA_ENTRY STV_DEFAULT"
_ZN7cutlass13device_kernelINS_4fmha6kernel28FmhaKernelTmaWarpSpecializedINS1_10collective30FmhaMainloopTmaWarpSpecializedINS_6half_tEffN4cute5tupleIJNS7_1CILi128EEENS9_ILi64EEENS9_ILi160EEEEEENS8_IJiNS9_ILi1EEENS8_IJiiEEEEEESG_SG_NS4_12CausalFusionEJNS2_6OptionILNS2_3TagE0ENS9_ILb1EEEEENSI_ILSJ_2ESK_EEEEENS4_15FmhaFwdEpilogueIS6_fNS8_IJSB_SC_SB_EEEEENS2_23PersistentTileSchedulerEJSL_SM_EEEEEvNT_6ParamsE:
[----:B------:R-:W1:Y:S01]  /*0000*/  LDC R1, c[0x0][0x28] ;  /* 0x00000a00ff017b82 */ /* 0x000e620000000800 */
[----:B------:R-:W2:Y:S07]  /*0010*/  S2R R2, SR_TID.X ;  /* 0x0000000000027919 */ /* 0x000eae0000002100 */
[----:B------:R-:W3:Y:S01]  /*0020*/  S2UR UR6, SR_CTAID.X ;  /* 0x00000000000679c3 */ /* 0x000ee20000002500 */
[----:B------:R-:W-:Y:S01]  /*0030*/  ELECT P1, URZ, PT ;  /* 0x00000000003f782f */ /* 0x000fe20003820000 */
[----:B------:R-:W-:Y:S01]  /*0040*/  BSSY B0, `(.L_x_0) ;  /* 0x0000018000007945 */ /* 0x000fe20003800000 */
[----:B---3--:R-:W-:-:S02]  /*0050*/  MOV R17, UR6 ;  /* 0x0000000600117c02 */ /* 0x008fc40008000f00 */
[----:B--2---:R-:W-:-:S05]  /*0060*/  SHF.R.U32.HI R0, RZ, 0x5, R2 ;  /* 0x00000005ff007819 */ /* 0x004fca0000011602 */
[----:B------:R-:W2:Y:S02]  /*0070*/  SHFL.IDX PT, R3, R0, RZ, 0x1f ;  /* 0x00001fff00037589 */ /* 0x000ea400000e0000 */
[----:B--2---:R-:W-:Y:S02]  /*0080*/  R2UR UR4, R3 ;  /* 0x00000000030472ca */ /* 0x004fe400000e0000 */
[----:B------:R-:W-:-:S06]  /*0090*/  SHF.R.U32.HI R3, RZ, 0x7, R2 ;  /* 0x00000007ff037819 */ /* 0x000fcc0000011602 */
[----:B------:R-:W2:Y:S05]  /*00a0*/  SHFL.IDX PT, R3, R3, RZ, 0x1f ;  /* 0x00001fff03037589 */ /* 0x000eaa00000e0000 */
[----:B------:R-:W-:Y:S02]  /*00b0*/  USHF.R.S32.HI UR5, URZ, 0x1f, UR4 ;  /* 0x0000001f3f057899 */ /* 0x000fe40008011404 */
[----:B------:R-:W-:Y:S02]  /*00c0*/  ISETP.EQ.AND P2, PT, RZ, UR4, P1 ;  /* 0x00000004ff007c0c */ /* 0x000fe40008f42270 */
[----:B------:R-:W-:-:S04]  /*00d0*/  ULEA.HI UR5, UR5, UR4, URZ, 0x2 ;  /* 0x0000000405057291 */ /* 0x000fc8000f8f103f */
[----:B------:R-:W-:-:S04]  /*00e0*/  ULOP3.LUT UR5, UR5, 0xfffffffc, URZ, 0xc0, !UPT ;  /* 0xfffffffc05057892 */ /* 0x000fc8000f8ec03f */
[----:B------:R-:W-:-:S03]  /*00f0*/  UIADD3 UR5, UR4, -UR5, URZ ;  /* 0x8000000504057290 */ /* 0x000fc6000fffe03f */
[----:B-1----:R-:W-:Y:S09]  /*0100*/  @!P2 BRA `(.L_x_1) ;  /* 0x00000000002ca947 */ /* 0x002ff20003800000 */
[----:B------:R-:W-:Y:S02]  /*0110*/  ULDC.64 UR6, c[0x0][0x198] ;  /* 0x0000660000067ab9 */ /* 0x000fe40000000a00 */
[----:B------:R-:W-:Y:S02]  /*0120*/  UIADD3 UR8, UP0, UR6, 0xf0, URZ ;  /* 0x000000f006087890 */ /* 0x000fe4000ff1e03f */
[----:B------:R-:W-:Y:S02]  /*0130*/  UIADD3 UR10, UP1, UR6, 0x1f0, URZ ;  /* 0x000001f0060a7890 */ /* 0x000fe4000ff3e03f */
[----:B------:R-:W-:Y:S02]  /*0140*/  UIADD3 UR6, UP2, UR6, 0x2f0, URZ ;  /* 0x000002f006067890 */ /* 0x000fe4000ff5e03f */
[----:B------:R-:W-:Y:S02]  /*0150*/  UIADD3.X UR9, URZ, UR7, URZ, UP0, !UPT ;  /* 0x000000073f097290 */ /* 0x000fe400087fe43f */
[----:B------:R-:W-:-:S02]  /*0160*/  UIADD3.X UR11, URZ, UR7, URZ, UP1, !UPT ;  /* 0x000000073f0b7290 */ /* 0x000fc40008ffe43f */
[----:B------:R-:W-:-:S05]  /*0170*/  UIADD3.X UR7, URZ, UR7, URZ, UP2, !UPT ;  /* 0x000000073f077290 */ /* 0x000fca00097fe43f */
[----:B------:R1:W-:Y:S02]  /*0180*/  UTMACCTL.PF [UR8] ;  /* 0x00000000080079b9 */ /* 0x0003e40008040000 */
[----:B------:R1:W-:Y:S02]  /*0190*/  UTMACCTL.PF [UR10] ;  /* 0x000000000a0079b9 */ /* 0x0003e40008040000 */
[----:B------:R1:W-:Y:S02]  /*01a0*/  UTMACCTL.PF [UR6] ;  /* 0x00000000060079b9 */ /* 0x0003e40008040000 */
[----:B-1----:R-:W-:Y:S01]  /*01b0*/  NOP ;  /* 0x0000000000007918 */ /* 0x002fe20000000000 */
.L_x_1:
[----:B------:R-:W-:Y:S05]  /*01c0*/  BSYNC B0 ;  /* 0x0000000000007941 */ /* 0x000fea0003800000 */
.L_x_0:
[----:B------:R-:W1:Y:S01]  /*01d0*/  SHFL.IDX PT, R4, R0, RZ, 0x1f ;  /* 0x00001fff00047589 */ /* 0x000e6200000e0000 */
[----:B--2---:R-:W-:Y:S01]  /*01e0*/  R2UR UR56, R3 ;  /* 0x00000000033872ca */ /* 0x004fe200000e0000 */
[----:B------:R-:W-:Y:S02]  /*01f0*/  UISETP.NE.AND UP0, UPT, UR5, 0x1, UPT ;  /* 0x000000010500788c */ /* 0x000fe4000bf05270 */
[----:B------:R-:W-:-:S10]  /*0200*/  UISETP.NE.AND UP1, UPT, UR5, 0x2, UPT ;  /* 0x000000020500788c */ /* 0x000fd4000bf25270 */
[----:B------:R-:W-:Y:S02]  /*0210*/  UIADD3 UR10, UR56, -0x1, URZ ;  /* 0xffffffff380a7890 */ /* 0x000fe4000fffe03f */
[----:B------:R-:W-:Y:S02]  /*0220*/  UISETP.EQ.AND UP2, UPT, UR56, URZ, !UP0 ;  /* 0x0000003f3800728c */ /* 0x000fe4000c742270 */
[----:B------:R-:W-:Y:S02]  /*0230*/  UISETP.EQ.AND UP3, UPT, UR56, URZ, !UP1 ;  /* 0x0000003f3800728c */ /* 0x000fe4000cf62270 */
[----:B------:R-:W-:Y:S02]  /*0240*/  UISETP.GE.U32.AND UP4, UPT, UR10, 0x4, UPT ;  /* 0x000000040a00788c */ /* 0x000fe4000bf86070 */
[----:B------:R-:W-:Y:S01]  /*0250*/  USEL UR59, URZ, 0x1, !UP2 ;  /* 0x000000013f3b7887 */ /* 0x000fe2000d000000 */
[----:B-1----:R-:W-:Y:S01]  /*0260*/  ISETP.NE.AND P0, PT, R4, RZ, PT ;  /* 0x000000ff0400720c */ /* 0x002fe20003f05270 */
[----:B------:R-:W-:Y:S01]  /*0270*/  USEL UR58, URZ, 0x1, !UP3 ;  /* 0x000000013f3a7887 */ /* 0x000fe2000d800000 */
[----:B------:R-:W-:Y:S01]  /*0280*/  MOV R4, UR5 ;  /* 0x0000000500047c02 */ /* 0x000fe20008000f00 */
[----:B------:R-:W-:-:S02]  /*0290*/  USEL UR59, UR59, 0x2, UP4 ;  /* 0x000000023b3b7887 */ /* 0x000fc4000a000000 */
[----:B------:R-:W-:-:S08]  /*02a0*/  USEL UR58, UR58, 0x2, UP4 ;  /* 0x000000023a3a7887 */ /* 0x000fd0000a000000 */
[----:B------:R-:W-:Y:S05]  /*02b0*/  @P0 BRA `(.L_x_2) ;  /* 0x0000000000480947 */ /* 0x000fea0003800000 */
[----:B------:R-:W1:Y:S01]  /*02c0*/  S2UR UR8, SR_CgaCtaId ;  /* 0x00000000000879c3 */ /* 0x000e620000008800 */
[----:B------:R-:W-:Y:S01]  /*02d0*/  UMOV UR4, 0x400 ;  /* 0x0000040000047882 */ /* 0x000fe20000000000 */
[----:B------:R-:W-:Y:S01]  /*02e0*/  UMOV UR5, 0x1 ;  /* 0x0000000100057882 */ /* 0x000fe20000000000 */
[----:B------:R-:W-:Y:S01]  /*02f0*/  UMOV UR6, 0x80 ;  /* 0x0000008000067882 */ /* 0x000fe20000000000 */
[----:B------:R-:W-:Y:S01]  /*0300*/  ELECT P0, URZ, PT ;  /* 0x00000000003f782f */ /* 0x000fe20003800000 */
[----:B------:R-:W-:-:S04]  /*0310*/  UIADD3 UR6, -UR6, 0x100000, URZ ;  /* 0x0010000006067890 */ /* 0x000fc8000fffe13f */
[----:B------:R-:W-:Y:S02]  /*0320*/  USHF.L.U32 UR7, UR6, 0xb, URZ ;  /* 0x0000000b06077899 */ /* 0x000fe4000800063f */
[----:B------:R-:W-:Y:S02]  /*0330*/  USHF.L.U32 UR6, UR6, 0x1, URZ ;  /* 0x0000000106067899 */ /* 0x000fe4000800063f */
[----:B-1----:R-:W-:Y:S02]  /*0340*/  ULEA UR8, UR8, UR4, 0x18 ;  /* 0x0000000408087291 */ /* 0x002fe4000f8ec03f */
[----:B------:R-:W-:-:S04]  /*0350*/  UIADD3 UR4, -UR5, 0x100000, URZ ;  /* 0x0010000005047890 */ /* 0x000fc8000fffe13f */
[----:B------:R-:W-:Y:S02]  /*0360*/  USHF.L.U32 UR5, UR4, 0xb, URZ ;  /* 0x0000000b04057899 */ /* 0x000fe4000800063f */
[----:B------:R-:W-:Y:S01]  /*0370*/  USHF.L.U32 UR4, UR4, 0x1, URZ ;  /* 0x0000000104047899 */ /* 0x000fe2000800063f */
[----:B------:R-:W1:Y:S11]  /*0380*/  FENCE.VIEW.ASYNC.S ;  /* 0x00000000000073c6 */ /* 0x000e760000000000 */
[----:B-1----:R1:W2:Y:S01]  /*0390*/  SYNCS.EXCH.64 URZ, [UR8+0x27450], UR4 ;  /* 0x02745004083f75b2 */ /* 0x0022a20008000100 */
[----:B------:R1:W3:Y:S01]  /*03a0*/  SYNCS.EXCH.64 URZ, [UR8+0x27460], UR6 ;  /* 0x02746006083f75b2 */ /* 0x0002e20008000100 */
[----:B------:R1:W4:Y:S01]  /*03b0*/  SYNCS.EXCH.64 URZ, [UR8+0x27458], UR4 ;  /* 0x02745804083f75b2 */ /* 0x0003220008000100 */
[----:B------:R1:W1:Y:S01]  /*03c0*/  SYNCS.EXCH.64 URZ, [UR8+0x27468], UR6 ;  /* 0x02746806083f75b2 */ /* 0x0002620008000100 */
[----:B------:R-:W-:Y:S01]  /*03d0*/  NOP ;  /* 0x0000000000007918 */ /* 0x000fe20000000000 */
.L_x_2:
[----:B------:R-:W5:Y:S01]  /*03e0*/  SHFL.IDX PT, R3, R0, RZ, 0x1f ;  /* 0x00001fff00037589 */ /* 0x000f6200000e0000 */
[----:B------:R-:W-:Y:S01]  /*03f0*/  NOP ;  /* 0x0000000000007918 */ /* 0x000fe20000000000 */
[----:B-----5:R-:W-:-:S13]  /*0400*/  ISETP.NE.AND P0, PT, R3, RZ, PT ;  /* 0x000000ff0300720c */ /* 0x020fda0003f05270 */
[----:B------:R-:W-:Y:S05]  /*0410*/  @P0 BRA `(.L_x_3) ;  /* 0x0000000000600947 */ /* 0x000fea0003800000 */
[----:B-1----:R-:W1:Y:S01]  /*0420*/  S2UR UR5, SR_CgaCtaId ;  /* 0x00000000000579c3 */ /* 0x002e620000008800 */
[----:B------:R-:W-:Y:S01]  /*0430*/  UMOV UR4, 0x400 ;  /* 0x0000040000047882 */ /* 0x000fe20000000000 */
[----:B------:R-:W-:Y:S01]  /*0440*/  UMOV UR6, 0x1 ;  /* 0x0000000100067882 */ /* 0x000fe20000000000 */
[----:B------:R-:W-:Y:S01]  /*0450*/  UMOV UR9, 0x100 ;  /* 0x0000010000097882 */ /* 0x000fe20000000000 */
[----:B------:R-:W-:-:S04]  /*0460*/  UIADD3 UR6, -UR6, 0x100000, URZ ;  /* 0x0010000006067890 */ /* 0x000fc8000fffe13f */
[----:B------:R-:W-:Y:S02]  /*0470*/  USHF.L.U32 UR7, UR6, 0xb, URZ ;  /* 0x0000000b06077899 */ /* 0x000fe4000800063f */
[----:B------:R-:W-:Y:S01]  /*0480*/  USHF.L.U32 UR6, UR6, 0x1, URZ ;  /* 0x0000000106067899 */ /* 0x000fe2000800063f */
[----:B------:R-:W-:Y:S01]  /*0490*/  ELECT P0, URZ, PT ;  /* 0x00000000003f782f */ /* 0x000fe20003800000 */
[----:B-1----:R-:W-:Y:S02]  /*04a0*/  ULEA UR8, UR5, UR4, 0x18 ;  /* 0x0000000405087291 */ /* 0x002fe4000f8ec03f */
[----:B------:R-:W-:-:S04]  /*04b0*/  UIADD3 UR4, -UR9, 0x100000, URZ ;  /* 0x0010000009047890 */ /* 0x000fc8000fffe13f */
[----:B------:R-:W-:Y:S02]  /*04c0*/  USHF.L.U32 UR5, UR4, 0xb, URZ ;  /* 0x0000000b04057899 */ /* 0x000fe4000800063f */
[----:B------:R-:W-:Y:S01]  /*04d0*/  USHF.L.U32 UR4, UR4, 0x1, URZ ;  /* 0x0000000104047899 */ /* 0x000fe2000800063f */
[----:B------:R-:W1:Y:S03]  /*04e0*/  FENCE.VIEW.ASYNC.S ;  /* 0x00000000000073c6 */ /* 0x000e660000000000 */
[----:B-1----:R1:W1:Y:S08]  /*04f0*/  SYNCS.EXCH.64 URZ, [UR8+0x27400], UR6 ;  /* 0x02740006083f75b2 */ /* 0x0022700008000100 */
[----:B------:R1:W1:Y:S01]  /*0500*/  SYNCS.EXCH.64 URZ, [UR8+0x27428], UR4 ;  /* 0x02742804083f75b2 */ /* 0x0002620008000100 */
        /* <DEDUP_REMOVED lines=8> */
[----:B------:R-:W-:Y:S01]  /*0590*/  NOP ;  /* 0x0000000000007918 */ /* 0x000fe20000000000 */
.L_x_3:
        /* <DEDUP_REMOVED lines=21> */
[----:B------:R-:W-:Y:S01]  /*06f0*/  NOP ;  /* 0x0000000000007918 */ /* 0x000fe20000000000 */
.L_x_4:
[----:B------:R-:W5:Y:S01]  /*0700*/  SHFL.IDX PT, R3, R0, RZ, 0x1f ;  /* 0x00001fff00037589 */ /* 0x000f6200000e0000 */
[----:B------:R-:W-:Y:S01]  /*0710*/  ELECT P0, URZ, PT ;  /* 0x00000000003f782f */ /* 0x000fe20003800000 */
[----:B------:R-:W-:Y:S01]  /*0720*/  NOP ;  /* 0x0000000000007918 */ /* 0x000fe20000000000 */
[----:B-1----:R-:W-:Y:S02]  /*0730*/  UMOV UR4, 0x80 ;  /* 0x0000008000047882 */ /* 0x002fe40000000000 */
[C---:B-----5:R-:W-:Y:S02]  /*0740*/  ISETP.NE.OR P0, PT, R3.reuse, RZ, !P0 ;  /* 0x000000ff0300720c */ /* 0x060fe40004705670 */
[----:B------:R-:W-:-:S11]  /*0750*/  ISETP.NE.AND P3, PT, R3, RZ, PT ;  /* 0x000000ff0300720c */ /* 0x000fd60003f65270 */
[----:B------:R-:W-:Y:S01]  /*0760*/  VOTEU.ALL UP2, P0 ;  /* 0x00000000003f7886 */ /* 0x000fe20000040000 */
[----:B------:R-:W-:Y:S01]  /*0770*/  VOTEU.ALL UP3, P0 ;  /* 0x00000000003f7886 */ /* 0x000fe20000060000 */
[----:B------:R-:W-:Y:S01]  /*0780*/  VOTEU.ALL UP4, P0 ;  /* 0x00000000003f7886 */ /* 0x000fe20000080000 */
[----:B------:R-:W-:Y:S02]  /*0790*/  VOTEU.ALL UP5, P0 ;  /* 0x00000000003f7886 */ /* 0x000fe400000a0000 */
[----:B------:R-:W1:Y:S01]  /*07a0*/  @!UP2 S2UR UR7, SR_CgaCtaId ;  /* 0x000000000007a9c3 */ /* 0x000e620000008800 */
[----:B------:R-:W-:Y:S01]  /*07b0*/  @!UP2 UMOV UR6, 0x400 ;  /* 0x000004000006a882 */ /* 0x000fe20000000000 */
[----:B------:R-:W-:-:S04]  /*07c0*/  @!UP2 UIADD3 UR4, -UR4, 0x100000, URZ ;  /* 0x001000000404a890 */ /* 0x000fc8000fffe13f */
[----:B------:R-:W-:Y:S02]  /*07d0*/  @!UP2 USHF.L.U32 UR5, UR4, 0xb, URZ ;  /* 0x0000000b0405a899 */ /* 0x000fe4000800063f */
[----:B------:R-:W-:Y:S02]  /*07e0*/  @!UP2 USHF.L.U32 UR4, UR4, 0x1, URZ ;  /* 0x000000010404a899 */ /* 0x000fe4000800063f */
[----:B-1----:R-:W-:Y:S01]  /*07f0*/  @!UP2 ULEA UR6, UR7, UR6, 0x18 ;  /* 0x000000060706a291 */ /* 0x002fe2000f8ec03f */
[----:B------:R-:W-:Y:S01]  /*0800*/  VOTEU.ALL UP2, P0 ;  /* 0x00000000003f7886 */ /* 0x000fe20000040000 */
[----:B------:R-:W1:Y:S10]  /*0810*/  FENCE.VIEW.ASYNC.S ;  /* 0x00000000000073c6 */ /* 0x000e740000000000 */
[----:B-1----:R1:W1:Y:S01]  /*0820*/  @!UP2 SYNCS.EXCH.64 URZ, [UR6+0x27490], UR4 ;  /* 0x02749004063fa5b2 */ /* 0x0022620008000100 */
[----:B------:R1:W1:Y:S01]  /*0830*/  @!UP3 SYNCS.EXCH.64 URZ, [UR6+0x27498], UR4 ;  /* 0x02749804063fb5b2 */ /* 0x0002620008000100 */
[----:B------:R1:W1:Y:S01]  /*0840*/  @!UP4 SYNCS.EXCH.64 URZ, [UR6+0x274a0], UR4 ;  /* 0x0274a004063fc5b2 */ /* 0x0002620008000100 */
[----:B------:R1:W1:Y:S01]  /*0850*/  @!UP5 SYNCS.EXCH.64 URZ, [UR6+0x274a8], UR4 ;  /* 0x0274a804063fd5b2 */ /* 0x0002620008000100 */
[----:B------:R-:W-:Y:S01]  /*0860*/  NOP ;  /* 0x0000000000007918 */ /* 0x000fe20000000000 */
[----:B------:R-:W-:Y:S05]  /*0870*/  @P3 BRA `(.L_x_5) ;  /* 0x0000000000583947 */ /* 0x000fea0003800000 */
[----:B-1----:R-:W1:Y:S01]  /*0880*/  S2UR UR5, SR_CgaCtaId ;  /* 0x00000000000579c3 */ /* 0x002e620000008800 */
[----:B------:R-:W-:Y:S01]  /*0890*/  UMOV UR4, 0x400 ;  /* 0x0000040000047882 */ /* 0x000fe20000000000 */
[----:B------:R-:W-:Y:S01]  /*08a0*/  UMOV UR6, 0x20 ;  /* 0x0000002000067882 */ /* 0x000fe20000000000 */
[----:B------:R-:W-:Y:S01]  /*08b0*/  UMOV UR7, 0x80 ;  /* 0x0000008000077882 */ /* 0x000fe20000000000 */
[----:B------:R-:W-:Y:S01]  /*08c0*/  ELECT P0, URZ, PT ;  /* 0x00000000003f782f */ /* 0x000fe20003800000 */
[----:B-1----:R-:W-:Y:S02]  /*08d0*/  ULEA UR8, UR5, UR4, 0x18 ;  /* 0x0000000405087291 */ /* 0x002fe4000f8ec03f */
[----:B------:R-:W-:-:S04]  /*08e0*/  UIADD3 UR4, -UR6, 0x100000, URZ ;  /* 0x0010000006047890 */ /* 0x000fc8000fffe13f */
[----:B------:R-:W-:Y:S02]  /*08f0*/  USHF.L.U32 UR5, UR4, 0xb, URZ ;  /* 0x0000000b04057899 */ /* 0x000fe4000800063f */
[----:B------:R-:W-:Y:S02]  /*0900*/  USHF.L.U32 UR4, UR4, 0x1, URZ ;  /* 0x0000000104047899 */ /* 0x000fe4000800063f */
        /* <DEDUP_REMOVED lines=13> */
.L_x_5:
[----:B------:R-:W-:Y:S01]  /*09e0*/  VOTEU.ANY UP2, P2 ;  /* 0x00000000003f7886 */ /* 0x000fe20001040100 */
[----:B-1----:R-:W-:Y:S01]  /*09f0*/  UMOV UR4, 0x40 ;  /* 0x0000004000047882 */ /* 0x002fe20000000000 */
[----:B------:R-:W-:Y:S01]  /*0a00*/  ISETP.NE.AND P3, PT, RZ, UR56, PT ;  /* 0x00000038ff007c0c */ /* 0x000fe2000bf65270 */
[----:B------:R-:W-:Y:S01]  /*0a10*/  NOP ;  /* 0x0000000000007918 */ /* 0x000fe20000000000 */
[----:B------:R-:W-:Y:S01]  /*0a20*/  ISETP.EQ.AND P0, PT, R4, 0x2, P1 ;  /* 0x000000020400780c */ /* 0x000fe20000f02270 */
[----:B------:R-:W1:Y:S01]  /*0a30*/  @UP2 S2UR UR7, SR_CgaCtaId ;  /* 0x00000000000729c3 */ /* 0x000e620000008800 */
[----:B------:R-:W-:Y:S01]  /*0a40*/  @UP2 UMOV UR6, 0x400 ;  /* 0x0000040000062882 */ /* 0x000fe20000000000 */
[----:B------:R-:W-:-:S04]  /*0a50*/  @UP2 UIADD3 UR4, -UR4, 0x100000, URZ ;  /* 0x0010000004042890 */ /* 0x000fc8000fffe13f */
[----:B------:R-:W-:Y:S02]  /*0a60*/  @UP2 USHF.L.U32 UR5, UR4, 0xb, URZ ;  /* 0x0000000b04052899 */ /* 0x000fe4000800063f */
[----:B------:R-:W-:Y:S02]  /*0a70*/  @UP2 USHF.L.U32 UR4, UR4, 0x1, URZ ;  /* 0x0000000104042899 */ /* 0x000fe4000800063f */
[----:B-1----:R-:W-:Y:S01]  /*0a80*/  @UP2 ULEA UR6, UR7, UR6, 0x18 ;  /* 0x0000000607062291 */ /* 0x002fe2000f8ec03f */
[----:B------:R-:W-:Y:S01]  /*0a90*/  VOTEU.ANY UP2, P2 ;  /* 0x00000000003f7886 */ /* 0x000fe20001040100 */
[----:B------:R-:W-:Y:S01]  /*0aa0*/  ISETP.EQ.AND P2, PT, R4, 0x1, P1 ;  /* 0x000000010400780c */ /* 0x000fe20000f42270 */
[----:B------:R-:W1:Y:S09]  /*0ab0*/  FENCE.VIEW.ASYNC.S ;  /* 0x00000000000073c6 */ /* 0x000e720000000000 */
[----:B-1----:R1:W2:Y:S01]  /*0ac0*/  @UP2 SYNCS.EXCH.64 URZ, [UR6+0x274b0], UR4 ;  /* 0x0274b004063f25b2 */ /* 0x0022a20008000100 */
[----:B------:R-:W-:Y:S01]  /*0ad0*/  NOP ;  /* 0x0000000000007918 */ /* 0x000fe20000000000 */
[----:B--234-:R-:W-:Y:S06]  /*0ae0*/  BAR.SYNC.DEFER_BLOCKING 0x0 ;  /* 0x0000000000007b1d */ /* 0x01cfec0000010000 */
[----:B------:R-:W-:Y:S05]  /*0af0*/  @!P3 BRA `(.L_x_6) ;  /* 0x0000009800c4b947 */ /* 0x000fea0003800000 */
[----:B------:R-:W-:-:S06]  /*0b00*/  UISETP.GT.U32.AND UP0, UPT, UR10, 0x3, UPT ;  /* 0x000000030a00788c */ /* 0x000fcc000bf04070 */
[----:B------:R-:W-:-:S13]  /*0b10*/  PLOP3.LUT P0, PT, PT, PT, UP0, 0x80, 0x0 ;  /* 0x000000000000781c */ /* 0x000fda0003f0f008 */
[----:B-1----:R-:W-:Y:S05]  /*0b20*/  @P0 EXIT ;  /* 0x000000000000094d */ /* 0x002fea0003800000 */
.L_x_7:
[----:B------:R-:W-:-:S08]  /*0b30*/  NOP ;  /* 0x0000000000007918 */ /* 0x000fd00000000000 */
[----:B------:R-:W1:Y:S02]  /*0b40*/  USETMAXREG.TRY_ALLOC.CTAPOOL UP0, 0xf0 ;  /* 0x000000f0000079c8 */ /* 0x000e640008000600 */
[----:B-1----:R-:W-:-:S13]  /*0b50*/  PLOP3.LUT P0, PT, PT, PT, UP0, 0x80, 0x0 ;  /* 0x000000000000781c */ /* 0x002fda0003f0f008 */
[----:B------:R-:W-:Y:S05]  /*0b60*/  @!P0 BRA `(.L_x_7) ;  /* 0xfffffffc00f08947 */ /* 0x000fea000383ffff */
[----:B------:R-:W-:Y:S02]  /*0b70*/  ULDC UR4, c[0x0][0xa00] ;  /* 0x0002800000047ab9 */ /* 0x000fe40000000800 */
[----:B------:R-:W-:-:S13]  /*0b80*/  ISETP.GE.AND P0, PT, R17, UR4, PT ;  /* 0x0000000411007c0c */ /* 0x000fda000bf06270 */
[----:B------:R-:W-:Y:S05]  /*0b90*/  @P0 EXIT ;  /* 0x000000000000094d */ /* 0x000fea0003800000 */
[----:B------:R-:W1:Y:S01]  /*0ba0*/  S2UR UR4, SR_CgaCtaId ;  /* 0x00000000000479c3 */ /* 0x000e620000008800 */
[----:B------:R-:W-:Y:S01]  /*0bb0*/  SHF.R.S32.HI R3, RZ, 0x1f, R2 ;  /* 0x0000001fff037819 */ /* 0x000fe20000011402 */
[----:B------:R-:W-:Y:S01]  /*0bc0*/  ULOP3.LUT UR5, UR59, 0x1, URZ, 0xfc, !UPT ;  /* 0x000000013b057892 */ /* 0x000fe2000f8efc3f */
[----:B------:R-:W-:Y:S01]  /*0bd0*/  IMAD.MOV.U32 R23, RZ, RZ, RZ ;  /* 0x000000ffff177224 */ /* 0x000fe200078e00ff */
[----:B------:R-:W-:Y:S01]  /*0be0*/  UMOV UR38, 0x400 ;  /* 0x0000040000267882 */ /* 0x000fe20000000000 */
[----:B------:R-:W-:Y:S01]  /*0bf0*/  LEA.HI R3, R3, R2, RZ, 0x7 ;  /* 0x0000000203037211 */ /* 0x000fe200078f38ff */
[----:B------:R-:W-:Y:S02]  /*0c00*/  UISETP.NE.AND UP0, UPT, UR56, 0x1, UPT ;  /* 0x000000013800788c */ /* 0x000fe4000bf05270 */
[----:B------:R-:W-:Y:S01]  /*0c10*/  MOV R7, UR5 ;  /* 0x0000000500077c02 */ /* 0x000fe20008000f00 */
[----:B------:R-:W-:Y:S01]  /*0c20*/  ULDC.64 UR60, c[0x0][0x198] ;  /* 0x00006600003c7ab9 */ /* 0x000fe20000000a00 */
[----:B------:R-:W-:Y:S01]  /*0c30*/  LOP3.LUT R3, R3, 0xffffff80, RZ, 0xc0, !PT ;  /* 0xffffff8003037812 */ /* 0x000fe200078ec0ff */
[----:B------:R-:W-:Y:S01]  /*0c40*/  USEL UR6, URZ, 0x1, UP0 ;  /* 0x000000013f067887 */ /* 0x000fe20008000000 */
[----:B------:R-:W-:Y:S01]  /*0c50*/  UMOV UR53, URZ ;  /* 0x0000003f00357c82 */ /* 0x000fe20008000000 */
[----:B------:R-:W-:-:S02]  /*0c60*/  UMOV UR55, URZ ;  /* 0x0000003f00377c82 */ /* 0x000fc40008000000 */
[----:B------:R-:W-:Y:S01]  /*0c70*/  IMAD.IADD R3, R2, 0x1, -R3 ;  /* 0x0000000102037824 */ /* 0x000fe200078e0a03 */
[----:B------:R-:W-:Y:S01]  /*0c80*/  UMOV UR37, URZ ;  /* 0x0000003f00257c82 */ /* 0x000fe20008000000 */
[----:B------:R-:W-:-:S03]  /*0c90*/  MOV R136, UR6 ;  /* 0x0000000600887c02 */ /* 0x000fc60008000f00 */
[----:B------:R-:W-:-:S04]  /*0ca0*/  SHF.R.S32.HI R0, RZ, 0x1f, R3 ;  /* 0x0000001fff007819 */ /* 0x000fc80000011403 */
[CC--:B------:R-:W-:Y:S01]  /*0cb0*/  LEA.HI R4, R0.reuse, R3.reuse, RZ, 0x2 ;  /* 0x0000000300047211 */ /* 0x0c0fe200078f10ff */
[----:B-1----:R-:W-:Y:S01]  /*0cc0*/  ULEA UR38, UR4, UR38, 0x18 ;  /* 0x0000002604267291 */ /* 0x002fe2000f8ec03f */
[----:B------:R-:W-:Y:S02]  /*0cd0*/  LEA.HI R0, R0, R3, RZ, 0x5 ;  /* 0x0000000300007211 */ /* 0x000fe400078f28ff */
[--C-:B------:R-:W-:Y:S01]  /*0ce0*/  SHF.R.S32.HI R5, RZ, 0x2, R4.reuse ;  /* 0x00000002ff057819 */ /* 0x100fe20000011404 */
[----:B------:R-:W-:Y:S01]  /*0cf0*/  UIADD3 UR4, UR38, 0xa000, URZ ;  /* 0x0000a00026047890 */ /* 0x000fe2000fffe03f */
[----:B------:R-:W-:Y:S01]  /*0d00*/  SHF.R.S32.HI R6, RZ, 0x1f, R4 ;  /* 0x0000001fff067819 */ /* 0x000fe20000011404 */
[----:B------:R-:W-:Y:S01]  /*0d10*/  USHF.R.U32.HI UR5, URZ, 0x4, UR38 ;  /* 0x000000043f057899 */ /* 0x000fe20008011626 */
[----:B------:R-:W-:Y:S01]  /*0d20*/  LOP3.LUT R4, R4, 0x7ffffffc, RZ, 0xc0, !PT ;  /* 0x7ffffffc04047812 */ /* 0x000fe200078ec0ff */
[----:B------:R-:W-:Y:S01]  /*0d30*/  USHF.R.U32.HI UR4, URZ, 0x4, UR4 ;  /* 0x000000043f047899 */ /* 0x000fe20008011604 */
[----:B------:R-:W-:Y:S01]  /*0d40*/  LEA.HI R6, R6, R5, RZ, 0x3 ;  /* 0x0000000506067211 */ /* 0x000fe200078f18ff */
[----:B------:R-:W-:Y:S01]  /*0d50*/  ULOP3.LUT UR5, UR5, 0x3fff, URZ, 0xc0, !UPT ;  /* 0x00003fff05057892 */ /* 0x000fe2000f8ec03f */
[----:B------:R-:W-:Y:S01]  /*0d60*/  SHF.R.S32.HI R0, RZ, 0x5, R0 ;  /* 0x00000005ff007819 */ /* 0x000fe20000011400 */
[----:B------:R-:W-:Y:S01]  /*0d70*/  ULOP3.LUT UR39, UR4, 0x3fff, URZ, 0xc0, !UPT ;  /* 0x00003fff04277892 */ /* 0x000fe2000f8ec03f */
[----:B------:R-:W-:Y:S01]  /*0d80*/  LOP3.LUT R6, R6, 0xfffffff8, RZ, 0xc0, !PT ;  /* 0xfffffff806067812 */ /* 0x000fe200078ec0ff */
[----:B------:R-:W-:Y:S01]  /*0d90*/  ULOP3.LUT UR4, UR5, 0x10000, URZ, 0xfc, !UPT ;  /* 0x0001000005047892 */ /* 0x000fe2000f8efc3f */
[----:B------:R-:W-:Y:S01]  /*0da0*/  IMAD.IADD R4, R3, 0x1, -R4 ;  /* 0x0000000103047824 */ /* 0x000fe200078e0a04 */
[----:B------:R-:W-:Y:S01]  /*0db0*/  ULOP3.LUT UR52, UR39, 0x10000, URZ, 0xfc, !UPT ;  /* 0x0001000027347892 */ /* 0x000fe2000f8efc3f */
[----:B------:R-:W-:-:S03]  /*0dc0*/  IADD3 R19, R5, -R6, RZ ;  /* 0x8000000605137210 */ /* 0x000fc60007ffe0ff */
[----:B------:R-:W-:Y:S02]  /*0dd0*/  MOV R137, UR4 ;  /* 0x0000000400897c02 */ /* 0x000fe40008000f00 */
[----:B------:R-:W-:Y:S02]  /*0de0*/  LEA R19, R0, R19, 0x4 ;  /* 0x0000001300137211 */ /* 0x000fe400078e20ff */
[----:B------:R-:W-:-:S07]  /*0df0*/  SHF.L.U32 R18, R4, 0x1, RZ ;  /* 0x0000000104127819 */ /* 0x000fce00000006ff */
.L_x_81:
[----:B------:R-:W-:Y:S01]  /*0e00*/  ULDC UR8, c[0x0][0xa04] ;  /* 0x0002810000087ab9 */ /* 0x000fe20000000800 */
[----:B------:R-:W-:Y:S01]  /*0e10*/  R2UR UR57, R17 ;  /* 0x00000000113972ca */ /* 0x000fe200000e0000 */
[----:B------:R-:W-:Y:S01]  /*0e20*/  UISETP.NE.AND UP0, UPT, UR8, 0x1, UPT ;  /* 0x000000010800788c */ /* 0x000fe2000bf05270 */
[----:B------:R-:W-:Y:S01]  /*0e30*/  ULDC UR4, c[0x0][0xa10] ;  /* 0x0002840000047ab9 */ /* 0x000fe20000000800 */
[----:B------:R-:W-:Y:S01]  /*0e40*/  ULDC UR36, c[0x0][0xa1c] ;  /* 0x0002870000247ab9 */ /* 0x000fe20000000800 */
[----:B------:R-:W-:Y:S02]  /*0e50*/  UISETP.NE.AND UP1, UPT, UR4, 0x1, UPT ;  /* 0x000000010400788c */ /* 0x000fe4000bf25270 */
[----:B------:R-:W-:-:S06]  /*0e60*/  UISETP.NE.AND UP2, UPT, UR56, 0x1, UPT ;  /* 0x000000013800788c */ /* 0x000fcc000bf45270 */
[----:B------:R-:W-:Y:S01]  /*0e70*/  @UP0 ULDC.64 UR6, c[0x0][0xa08] ;  /* 0x0002820000060ab9 */ /* 0x000fe20000000a00 */
[----:B------:R-:W-:Y:S01]  /*0e80*/  PLOP3.LUT P0, PT, PT, PT, UP2, 0x80, 0x0 ;  /* 0x000000000000781c */ /* 0x000fe20003f0f028 */
[----:B------:R-:W-:-:S03]  /*0e90*/  UIMAD.WIDE.U32 UR4, UR57, UR6, URZ ;  /* 0x00000006390472a5 */ /* 0x000fc6000f8e003f */
[----:B------:R-:W-:Y:S01]  /*0ea0*/  @UP1 ULDC UR6, c[0x0][0xa18] ;  /* 0x0002860000061ab9 */ /* 0x000fe20000000800 */
[----:B------:R-:W-:Y:S02]  /*0eb0*/  @UP0 USHF.R.U32.HI UR57, URZ, UR7, UR5 ;  /* 0x000000073f390299 */ /* 0x000fe40008011605 */
[----:B------:R-:W-:Y:S01]  /*0ec0*/  UISETP.NE.AND UP0, UPT, UR36, 0x1, UPT ;  /* 0x000000012400788c */ /* 0x000fe2000bf05270 */
[----:B------:R-:W-:Y:S02]  /*0ed0*/  @UP1 ULDC UR4, c[0x0][0xa14] ;  /* 0x0002850000041ab9 */ /* 0x000fe40000000800 */
[----:B------:R-:W-:Y:S02]  /*0ee0*/  UIMAD.WIDE.U32 UR4, UR57, UR4, URZ ;  /* 0x00000004390472a5 */ /* 0x000fe4000f8e003f */
[----:B------:R-:W-:Y:S01]  /*0ef0*/  IMAD R0, RZ, RZ, -UR57 ;  /* 0x80000039ff007e24 */ /* 0x000fe2000f8e02ff */
[----:B------:R-:W-:Y:S01]  /*0f00*/  UMOV UR54, UR57 ;  /* 0x0000003900367c82 */ /* 0x000fe20008000000 */
[----:B------:R-:W-:-:S02]  /*0f10*/  @UP1 USHF.R.U32.HI UR54, URZ, UR6, UR5 ;  /* 0x000000063f361299 */ /* 0x000fc40008011605 */
[----:B------:R-:W-:Y:S02]  /*0f20*/  IMAD R0, R0, UR8, R17 ;  /* 0x0000000800007c24 */ /* 0x000fe4000f8e0211 */
[----:B------:R-:W-:Y:S02]  /*0f30*/  @UP0 ULDC.64 UR6, c[0x0][0xa20] ;  /* 0x0002880000060ab9 */ /* 0x000fe40000000a00 */
[----:B------:R-:W-:-:S03]  /*0f40*/  UIMAD.WIDE.U32 UR4, UR54, UR6, URZ ;  /* 0x00000006360472a5 */ /* 0x000fc6000f8e003f */
[----:B------:R-:W-:Y:S01]  /*0f50*/  UMOV UR6, UR54 ;  /* 0x0000003600067c82 */ /* 0x000fe20008000000 */
[----:B------:R-:W-:-:S04]  /*0f60*/  @UP0 USHF.R.U32.HI UR6, URZ, UR7, UR5 ;  /* 0x000000073f060299 */ /* 0x000fc80008011605 */
[----:B------:R-:W-:-:S04]  /*0f70*/  UIADD3 UR4, -UR6, URZ, URZ ;  /* 0x0000003f06047290 */ /* 0x000fc8000fffe13f */
[----:B------:R-:W-:Y:S01]  /*0f80*/  UIMAD UR36, UR36, UR4, UR54 ;  /* 0x00000004242472a4 */ /* 0x000fe2000f8e0236 */
[----:B------:R-:W-:Y:S11]  /*0f90*/  @!P0 BRA `(.L_x_8) ;  /* 0x0000000000688947 */ /* 0x000ff60003800000 */
[----:B------:R-:W-:-:S06]  /*0fa0*/  UISETP.NE.AND UP0, UPT, UR56, 0x2, UPT ;  /* 0x000000023800788c */ /* 0x000fcc000bf05270 */
[----:B------:R-:W-:-:S13]  /*0fb0*/  PLOP3.LUT P1, PT, PT, PT, UP0, 0x80, 0x0 ;  /* 0x000000000000781c */ /* 0x000fda0003f2f008 */
[----:B------:R-:W-:Y:S05]  /*0fc0*/  @!P1 BRA `(.L_x_9) ;  /* 0x0000000000449947 */ /* 0x000fea0003800000 */
[----:B------:R-:W-:-:S06]  /*0fd0*/  UISETP.NE.AND UP0, UPT, UR56, 0x3, UPT ;  /* 0x000000033800788c */ /* 0x000fcc000bf05270 */
[----:B------:R-:W-:-:S13]  /*0fe0*/  PLOP3.LUT P1, PT, PT, PT, UP0, 0x80, 0x0 ;  /* 0x000000000000781c */ /* 0x000fda0003f2f008 */
[----:B------:R-:W-:Y:S05]  /*0ff0*/  @!P1 BRA `(.L_x_10) ;  /* 0x0000000000249947 */ /* 0x000fea0003800000 */
[----:B------:R-:W-:-:S06]  /*1000*/  UISETP.NE.AND UP0, UPT, UR56, 0x4, UPT ;  /* 0x000000043800788c */ /* 0x000fcc000bf05270 */
[----:B------:R-:W-:-:S13]  /*1010*/  PLOP3.LUT P1, PT, PT, PT, UP0, 0x80, 0x0 ;  /* 0x000000000000781c */ /* 0x000fda0003f2f008 */
[----:B------:R-:W-:Y:S05]  /*1020*/  @P1 BRA `(.L_x_11) ;  /* 0x0000000000541947 */ /* 0x000fea0003800000 */
[----:B------:R-:W-:Y:S02]  /*1030*/  UIADD3 UR4, UR53, -0x1, URZ ;  /* 0xffffffff35047890 */ /* 0x000fe4000fffe03f */
[----:B------:R-:W-:Y:S02]  /*1040*/  ULOP3.LUT UR53, UR53, 0x1, URZ, 0xc, !UPT ;  /* 0x0000000135357892 */ /* 0x000fe4000f8e0c3f */
[----:B------:R-:W-:-:S04]  /*1050*/  ULOP3.LUT UR4, UR4, 0x2, URZ, 0xc0, !UPT ;  /* 0x0000000204047892 */ /* 0x000fc8000f8ec03f */
[----:B------:R-:W-:-:S04]  /*1060*/  USHF.R.U32.HI UR4, URZ, 0x1, UR4 ;  /* 0x000000013f047899 */ /* 0x000fc80008011604 */
[----:B------:R-:W-:Y:S01]  /*1070*/  ULOP3.LUT UR55, UR55, UR4, URZ, 0x3c, !UPT ;  /* 0x0000000437377292 */ /* 0x000fe2000f8e3c3f */
[----:B------:R-:W-:Y:S11]  /*1080*/  BRA `(.L_x_11) ;  /* 0x00000000003c7947 */ /* 0x000ff60003800000 */
.L_x_10:
[----:B------:R-:W-:Y:S02]  /*1090*/  ULOP3.LUT UP0, URZ, UR53, 0x2, URZ, 0xc0, !UPT ;  /* 0x00000002353f7892 */ /* 0x000fe4000f80c03f */
[----:B------:R-:W-:Y:S02]  /*10a0*/  ULOP3.LUT UR53, UR53, 0x1, URZ, 0xc0, !UPT ;  /* 0x0000000135357892 */ /* 0x000fe4000f8ec03f */
[----:B------:R-:W-:-:S04]  /*10b0*/  USEL UR4, URZ, 0x1, UP0 ;  /* 0x000000013f047887 */ /* 0x000fc80008000000 */
[----:B------:R-:W-:Y:S01]  /*10c0*/  ULOP3.LUT UR55, UR55, UR4, URZ, 0x3c, !UPT ;  /* 0x0000000437377292 */ /* 0x000fe2000f8e3c3f */
[----:B------:R-:W-:Y:S11]  /*10d0*/  BRA `(.L_x_11) ;  /* 0x0000000000287947 */ /* 0x000ff60003800000 */
.L_x_9:
[----:B------:R-:W-:Y:S02]  /*10e0*/  UIADD3 UR4, UR53, 0x1, URZ ;  /* 0x0000000135047890 */ /* 0x000fe4000fffe03f */
[----:B------:R-:W-:Y:S02]  /*10f0*/  ULOP3.LUT UR53, UR53, 0x1, URZ, 0xc, !UPT ;  /* 0x0000000135357892 */ /* 0x000fe4000f8e0c3f */
[----:B------:R-:W-:-:S04]  /*1100*/  UISETP.GT.U32.AND UP0, UPT, UR4, 0x1, UPT ;  /* 0x000000010400788c */ /* 0x000fc8000bf04070 */
[----:B------:R-:W-:-:S04]  /*1110*/  USEL UR4, URZ, 0x1, !UP0 ;  /* 0x000000013f047887 */ /* 0x000fc8000c000000 */
[----:B------:R-:W-:Y:S01]  /*1120*/  ULOP3.LUT UR55, UR55, UR4, URZ, 0x3c, !UPT ;  /* 0x0000000437377292 */ /* 0x000fe2000f8e3c3f */
[----:B------:R-:W-:Y:S11]  /*1130*/  BRA `(.L_x_11) ;  /* 0x0000000000107947 */ /* 0x000ff60003800000 */
.L_x_8:
[----:B------:R-:W-:Y:S02]  /*1140*/  UISETP.GT.U32.AND UP0, UPT, UR53, 0x1, UPT ;  /* 0x000000013500788c */ /* 0x000fe4000bf04070 */
[----:B------:R-:W-:Y:S02]  /*1150*/  ULOP3.LUT UR53, UR53, 0x1, URZ, 0xc0, !UPT ;  /* 0x0000000135357892 */ /* 0x000fe4000f8ec03f */
[----:B------:R-:W-:-:S04]  /*1160*/  USEL UR4, URZ, 0x1, !UP0 ;  /* 0x000000013f047887 */ /* 0x000fc8000c000000 */
[----:B------:R-:W-:-:S12]  /*1170*/  ULOP3.LUT UR55, UR55, UR4, URZ, 0x3c, !UPT ;  /* 0x0000000437377292 */ /* 0x000fd8000f8e3c3f */
.L_x_11:
[----:B------:R-:W-:Y:S05]  /*1180*/  @!P0 BRA `(.L_x_12) ;  /* 0x0000000000408947 */ /* 0x000fea0003800000 */
[----:B------:R-:W-:-:S06]  /*1190*/  UISETP.NE.AND UP0, UPT, UR56, 0x2, UPT ;  /* 0x000000023800788c */ /* 0x000fcc000bf05270 */
[----:B------:R-:W-:-:S13]  /*11a0*/  PLOP3.LUT P0, PT, PT, PT, UP0, 0x80, 0x0 ;  /* 0x000000000000781c */ /* 0x000fda0003f0f008 */
[----:B------:R-:W-:Y:S05]  /*11b0*/  @!P0 BRA `(.L_x_13) ;  /* 0x00000000002c8947 */ /* 0x000fea0003800000 */
[----:B------:R-:W-:-:S06]  /*11c0*/  UISETP.NE.AND UP0, UPT, UR56, 0x3, UPT ;  /* 0x000000033800788c */ /* 0x000fcc000bf05270 */
[----:B------:R-:W-:-:S13]  /*11d0*/  PLOP3.LUT P0, PT, PT, PT, UP0, 0x80, 0x0 ;  /* 0x000000000000781c */ /* 0x000fda0003f0f008 */
[----:B------:R-:W-:Y:S05]  /*11e0*/  @!P0 BRA `(.L_x_14) ;  /* 0x0000000000188947 */ /* 0x000fea0003800000 */
[----:B------:R-:W-:Y:S01]  /*11f0*/  UISETP.NE.AND UP0, UPT, UR56, 0x4, UPT ;  /* 0x000000043800788c */ /* 0x000fe2000bf05270 */
[----:B------:R-:W-:-:S05]  /*1200*/  MOV R16, R0 ;  /* 0x0000000000107202 */ /* 0x000fca0000000f00 */
[----:B------:R-:W-:-:S13]  /*1210*/  PLOP3.LUT P0, PT, PT, PT, UP0, 0x80, 0x0 ;  /* 0x000000000000781c */ /* 0x000fda0003f0f008 */
[----:B------:R-:W-:Y:S05]  /*1220*/  @P0 BRA `(.L_x_15) ;  /* 0x00000000001c0947 */ /* 0x000fea0003800000 */
[----:B------:R-:W-:Y:S01]  /*1230*/  LEA R16, R0, 0x3, 0x1 ;  /* 0x0000000300107811 */ /* 0x000fe200078e08ff */
[----:B------:R-:W-:Y:S06]  /*1240*/  BRA `(.L_x_15) ;  /* 0x0000000000147947 */ /* 0x000fec0003800000 */
.L_x_14:
[----:B------:R-:W-:Y:S01]  /*1250*/  LEA R16, R0, 0x2, 0x1 ;  /* 0x0000000200107811 */ /* 0x000fe200078e08ff */
[----:B------:R-:W-:Y:S06]  /*1260*/  BRA `(.L_x_15) ;  /* 0x00000000000c7947 */ /* 0x000fec0003800000 */
.L_x_13:
[----:B------:R-:W-:Y:S01]  /*1270*/  LEA R16, R0, 0x1, 0x1 ;  /* 0x0000000100107811 */ /* 0x000fe200078e08ff */
[----:B------:R-:W-:Y:S06]  /*1280*/  BRA `(.L_x_15) ;  /* 0x0000000000047947 */ /* 0x000fec0003800000 */
.L_x_12:
[----:B------:R-:W-:-:S07]  /*1290*/  SHF.L.U32 R16, R0, 0x1, RZ ;  /* 0x0000000100107819 */ /* 0x000fce00000006ff */
.L_x_15:
[----:B------:R-:W-:Y:S01]  /*12a0*/  ULOP3.LUT UR6, UR58, 0x1, URZ, 0xfc, !UPT ;  /* 0x000000013a067892 */ /* 0x000fe2000f8efc3f */
[----:B------:R-:W-:Y:S01]  /*12b0*/  LEA R0, R0, 0xbf, 0x7 ;  /* 0x000000bf00007811 */ /* 0x000fe200078e38ff */
[----:B------:R-:W-:Y:S02]  /*12c0*/  ULDC UR4, c[0x0][0x28c] ;  /* 0x0000a30000047ab9 */ /* 0x000fe40000000800 */
[----:B------:R-:W-:Y:S01]  /*12d0*/  UIADD3 UR4, UR4, 0x3f, URZ ;  /* 0x0000003f04047890 */ /* 0x000fe2000fffe03f */
[----:B------:R-:W-:Y:S01]  /*12e0*/  SHF.R.S32.HI R3, RZ, 0x1f, R0 ;  /* 0x0000001fff037819 */ /* 0x000fe20000011400 */
[----:B------:R-:W-:Y:S02]  /*12f0*/  UISETP.NE.AND UP0, UPT, UR6, 0x3, UPT ;  /* 0x000000030600788c */ /* 0x000fe4000bf05270 */
[----:B------:R-:W-:Y:S01]  /*1300*/  USHF.R.S32.HI UR5, URZ, 0x1f, UR4 ;  /* 0x0000001f3f057899 */ /* 0x000fe20008011404 */
[----:B------:R-:W-:-:S03]  /*1310*/  LEA.HI R3, R3, R0, RZ, 0x6 ;  /* 0x0000000003037211 */ /* 0x000fc600078f30ff */
[----:B------:R-:W-:Y:S01]  /*1320*/  PLOP3.LUT P0, PT, PT, PT, UP0, 0x80, 0x0 ;  /* 0x000000000000781c */ /* 0x000fe20003f0f008 */
[----:B------:R-:W-:Y:S01]  /*1330*/  ULEA.HI UR5, UR5, UR4, URZ, 0x6 ;  /* 0x0000000405057291 */ /* 0x000fe2000f8f303f */
[----:B------:R-:W-:-:S03]  /*1340*/  SHF.R.S32.HI R0, RZ, 0x6, R3 ;  /* 0x00000006ff007819 */ /* 0x000fc60000011403 */
[----:B------:R-:W-:-:S06]  /*1350*/  USHF.R.S32.HI UR5, URZ, 0x6, UR5 ;  /* 0x000000063f057899 */ /* 0x000fcc0008011405 */
[----:B------:R-:W-:Y:S02]  /*1360*/  VIMNMX R0, R0, UR5, PT ;  /* 0x0000000500007c48 */ /* 0x000fe4000bfe0100 */
[----:B------:R-:W-:Y:S05]  /*1370*/  @!P0 BRA `(.L_x_16) ;  /* 0x0000000000048947 */ /* 0x000fea0003800000 */
[----:B------:R-:W-:Y:S01]  /*1380*/  BPT.TRAP 0x1 ;  /* 0x000000040000795c */ /* 0x000fe20000300000 */
.L_x_16:
[----:B------:R-:W-:Y:S01]  /*1390*/  ULEA UR4, UR53, UR38, 0x3 ;  /* 0x0000002635047291 */ /* 0x000fe2000f8e183f */
[----:B------:R-:W-:Y:S01]  /*13a0*/  IMAD.U32 R3, RZ, RZ, UR55 ;  /* 0x00000037ff037e24 */ /* 0x000fe2000f8e00ff */
[----:B------:R-:W-:-:S04]  /*13b0*/  ULOP3.LUT UR5, UR59, 0x1, URZ, 0xfc, !UPT ;  /* 0x000000013b057892 */ /* 0x000fc8000f8efc3f */
[----:B------:R-:W-:Y:S01]  /*13c0*/  SHF.L.U32 R3, R3, 0x1f, RZ ;  /* 0x0000001f03037819 */ /* 0x000fe200000006ff */
[----:B------:R-:W-:-:S03]  /*13d0*/  UISETP.NE.AND UP0, UPT, UR5, 0x3, UPT ;  /* 0x000000030500788c */ /* 0x000fc6000bf05270 */
[----:B------:R-:W1:Y:S03]  /*13e0*/  SYNCS.PHASECHK.TRANS64.TRYWAIT P1, [UR4+0x27450], R3 ;  /* 0x02745003ff0075a7 */ /* 0x000e660008020144 */
[----:B------:R-:W-:Y:S01]  /*13f0*/  PLOP3.LUT P0, PT, PT, PT, UP0, 0x80, 0x0 ;  /* 0x000000000000781c */ /* 0x000fe20003f0f008 */
[----:B-1----:R-:W-:-:S12]  /*1400*/  @!P1 BRA `(.L_x_17) ;  /* 0x000000b000709947 */ /* 0x002fd80003800000 */
.L_x_128:
[----:B------:R-:W-:Y:S05]  /*1410*/  @!P0 BRA `(.L_x_18) ;  /* 0x0000000000048947 */ /* 0x000fea0003800000 */
[----:B------:R-:W-:Y:S01]  /*1420*/  BPT.TRAP 0x1 ;  /* 0x000000040000795c */ /* 0x000fe20000300000 */
.L_x_18:
[----:B------:R-:W-:Y:S01]  /*1430*/  ULEA UR5, UR37, UR38, 0x3 ;  /* 0x0000002625057291 */ /* 0x000fe2000f8e183f */
[----:B-1----:R-:W-:Y:S01]  /*1440*/  SHF.L.U32 R3, R23, 0x1f, RZ ;  /* 0x0000001f17037819 */ /* 0x002fe200000006ff */
[----:B------:R-:W-:Y:S01]  /*1450*/  UIADD3 UR4, UR38, 0x27490, URZ ;  /* 0x0002749026047890 */ /* 0x000fe2000fffe03f */
[----:B------:R-:W-:Y:S01]  /*1460*/  SHF.L.U32 R4, R136, 0x1f, RZ ;  /* 0x0000001f88047819 */ /* 0x000fe200000006ff */
[----:B------:R-:W-:Y:S02]  /*1470*/  ULEA UR6, UR56, 0xfffffff8, 0x3 ;  /* 0xfffffff838067891 */ /* 0x000fe4000f8e183f */
[----:B------:R-:W-:Y:S02]  /*1480*/  ULEA UR7, UR56, UR4, 0x3 ;  /* 0x0000000438077291 */ /* 0x000fe4000f8e183f */
[----:B------:R-:W-:Y:S01]  /*1490*/  ULOP3.LUT UR6, UR6, 0x8, URZ, 0xc, !UPT ;  /* 0x0000000806067892 */ /* 0x000fe2000f8e0c3f */
[----:B------:R-:W1:Y:S02]  /*14a0*/  SYNCS.PHASECHK.TRANS64.TRYWAIT P1, [UR5+0x27400], R3 ;  /* 0x02740003ff0075a7 */ /* 0x000e640008020145 */
[----:B-1----:R-:W-:Y:S09]  /*14b0*/  @!P1 BRA `(.L_x_19) ;  /* 0x000000b0005c9947 */ /* 0x002ff20003800000 */
.L_x_129:
[----:B------:R-:W2:Y:S02]  /*14c0*/  SYNCS.PHASECHK.TRANS64.TRYWAIT P1, [UR7+-0x8], R4 ;  /* 0xfffff804ff0075a7 */ /* 0x000ea40008020147 */
[----:B--2---:R-:W-:Y:S05]  /*14d0*/  @!P1 BRA `(.L_x_20) ;  /* 0x000000b0006c9947 */ /* 0x004fea0003800000 */
.L_x_130:
[----:B------:R-:W-:Y:S01]  /*14e0*/  R2UR UR8, R137 ;  /* 0x00000000890872ca */ /* 0x000fe200000e0000 */
[----:B------:R-:W-:Y:S01]  /*14f0*/  UIMAD UR46, UR37, 0x500, UR52 ;  /* 0x00000500252e78a4 */ /* 0x000fe2000f8e0234 */
[----:B------:R-:W-:Y:S01]  /*1500*/  WARPGROUP.ARRIVE ;  /* 0x00000000000079c5 */ /* 0x000fe20000000000 */
[----:B------:R-:W-:Y:S01]  /*1510*/  UMOV UR47, 0x80000020 ;  /* 0x80000020002f7882 */ /* 0x000fe20000000000 */
[----:B------:R-:W-:Y:S01]  /*1520*/  UMOV UR45, 0x80000020 ;  /* 0x80000020002d7882 */ /* 0x000fe20000000000 */
[----:B------:R-:W-:Y:S01]  /*1530*/  UIADD3 UR42, UR46, 0x2, URZ ;  /* 0x000000022e2a7890 */ /* 0x000fe2000fffe03f */
[----:B-1----:R-:W-:Y:S01]  /*1540*/  LEA R3, R16, R19, 0x6 ;  /* 0x0000001310037211 */ /* 0x002fe200078e30ff */
[----:B------:R-:W-:Y:S01]  /*1550*/  UMOV UR43, 0x80000020 ;  /* 0x80000020002b7882 */ /* 0x000fe20000000000 */
[----:B------:R-:W-:Y:S01]  /*1560*/  UMOV UR41, 0x80000020 ;  /* 0x8000002000297882 */ /* 0x000fe20000000000 */
[----:B------:R-:W-:Y:S01]  /*1570*/  UIADD3 UR34, UR46, 0x100, URZ ;  /* 0x000001002e227890 */ /* 0x000fe2000fffe03f */
[----:B------:R-:W-:Y:S01]  /*1580*/  IADD3 R4, R18, 0x8, RZ ;  /* 0x0000000812047810 */ /* 0x000fe20007ffe0ff */
[----:B------:R-:W-:Y:S01]  /*1590*/  UMOV UR35, 0x80000020 ;  /* 0x8000002000237882 */ /* 0x000fe20000000000 */
[----:B------:R-:W-:Y:S01]  /*15a0*/  UMOV UR33, 0x80000020 ;  /* 0x8000002000217882 */ /* 0x000fe20000000000 */
[----:B------:R-:W-:Y:S01]  /*15b0*/  UIMAD UR44, UR53, 0x500, UR8 ;  /* 0x00000500352c78a4 */ /* 0x000fe2000f8e0208 */
[C---:B------:R-:W-:Y:S01]  /*15c0*/  IADD3 R5, R3.reuse, 0x8, RZ ;  /* 0x0000000803057810 */ /* 0x040fe20007ffe0ff */
[----:B------:R-:W-:Y:S01]  /*15d0*/  UIADD3 UR30, UR46, 0x102, URZ ;  /* 0x000001022e1e7890 */ /* 0x000fe2000fffe03f */
[----:B------:R-:W-:Y:S01]  /*15e0*/  ISETP.GE.AND P6, PT, R3, R4, PT ;  /* 0x000000040300720c */ /* 0x000fe20003fc6270 */
[----:B------:R-:W-:Y:S01]  /*15f0*/  UIADD3 UR40, UR44, 0x2, URZ ;  /* 0x000000022c287890 */ /* 0x000fe2000fffe03f */
[CC--:B------:R-:W-:Y:S01]  /*1600*/  ISETP.GE.AND P1, PT, R5.reuse, R18.reuse, PT ;  /* 0x000000120500720c */ /* 0x0c0fe20003f26270 */
[----:B------:R-:W-:Y:S01]  /*1610*/  UIADD3 UR32, UR44, 0x100, URZ ;  /* 0x000001002c207890 */ /* 0x000fe2000fffe03f */
[----:B------:R-:W-:Y:S01]  /*1620*/  ISETP.GT.AND P3, PT, R5, R18, PT ;  /* 0x000000120500720c */ /* 0x000fe20003f64270 */
[----:B------:R-:W-:-:S02]  /*1630*/  UIADD3 UR28, UR44, 0x102, URZ ;  /* 0x000001022c1c7890 */ /* 0x000fc4000fffe03f */
[----:B------:R-:W-:Y:S01]  /*1640*/  HGMMA.64x64x16.F32 R24, gdesc[UR44], RZ, !UPT, gsb0 ;  /* 0x00e000002c1879f0 */ /* 0x000fe2000c0008ff */
[----:B------:R-:W-:Y:S01]  /*1650*/  UMOV UR31, 0x80000020 ;  /* 0x80000020001f7882 */ /* 0x000fe20000000000 */
[----:B------:R-:W-:Y:S01]  /*1660*/  UMOV UR29, 0x80000020 ;  /* 0x80000020001d7882 */ /* 0x000fe20000000000 */
[----:B------:R-:W-:Y:S01]  /*1670*/  UIADD3 UR26, UR46, 0x200, URZ ;  /* 0x000002002e1a7890 */ /* 0x000fe2000fffe03f */
[C---:B------:R-:W-:Y:S01]  /*1680*/  IADD3 R4, R18.reuse, 0x10, RZ ;  /* 0x0000001012047810 */ /* 0x040fe20007ffe0ff */
[----:B------:R-:W-:Y:S01]  /*1690*/  UIADD3 UR24, UR44, 0x200, URZ ;  /* 0x000002002c187890 */ /* 0x000fe2000fffe03f */
[C---:B------:R-:W-:Y:S01]  /*16a0*/  VIADD R6, R18.reuse, 0x9 ;  /* 0x0000000912067836 */ /* 0x040fe20000000000 */
[----:B------:R-:W-:Y:S01]  /*16b0*/  UMOV UR27, 0x80000020 ;  /* 0x80000020001b7882 */ /* 0x000fe20000000000 */
[----:B------:R-:W-:Y:S01]  /*16c0*/  UMOV UR25, 0x80000020 ;  /* 0x8000002000197882 */ /* 0x000fe20000000000 */
[----:B------:R-:W-:Y:S01]  /*16d0*/  UIADD3 UR22, UR46, 0x202, URZ ;  /* 0x000002022e167890 */ /* 0x000fe2000fffe03f */
[C---:B------:R-:W-:Y:S01]  /*16e0*/  ISETP.GE.AND P2, PT, R3.reuse, R4, PT ;  /* 0x000000040300720c */ /* 0x040fe20003f46270 */
[----:B------:R-:W-:Y:S01]  /*16f0*/  UIADD3 UR20, UR44, 0x202, URZ ;  /* 0x000002022c147890 */ /* 0x000fe2000fffe03f */
[C---:B------:R-:W-:Y:S01]  /*1700*/  IADD3 R4, R18.reuse, 0x18, RZ ;  /* 0x0000001812047810 */ /* 0x040fe20007ffe0ff */
[----:B------:R-:W-:Y:S01]  /*1710*/  UMOV UR23, 0x80000020 ;  /* 0x8000002000177882 */ /* 0x000fe20000000000 */
[----:B------:R-:W-:Y:S01]  /*1720*/  UMOV UR21, 0x80000020 ;  /* 0x8000002000157882 */ /* 0x000fe20000000000 */
[----:B------:R-:W-:Y:S01]  /*1730*/  UIADD3 UR18, UR46, 0x300, URZ ;  /* 0x000003002e127890 */ /* 0x000fe2000fffe03f */
[C---:B------:R-:W-:Y:S01]  /*1740*/  ISETP.GE.AND P5, PT, R3.reuse, R6, PT ;  /* 0x000000060300720c */ /* 0x040fe20003fa6270 */
[----:B------:R-:W-:Y:S01]  /*1750*/  UIADD3 UR16, UR44, 0x300, URZ ;  /* 0x000003002c107890 */ /* 0x000fe2000fffe03f */
[C---:B------:R-:W-:Y:S01]  /*1760*/  VIADD R6, R18.reuse, 0x20 ;  /* 0x0000002012067836 */ /* 0x040fe20000000000 */
[----:B------:R-:W-:Y:S01]  /*1770*/  UMOV UR19, 0x80000020 ;  /* 0x8000002000137882 */ /* 0x000fe20000000000 */
[----:B------:R-:W-:Y:S01]  /*1780*/  UMOV UR17, 0x80000020 ;  /* 0x8000002000117882 */ /* 0x000fe20000000000 */
[----:B------:R-:W-:Y:S01]  /*1790*/  UIADD3 UR14, UR46, 0x302, URZ ;  /* 0x000003022e0e7890 */ /* 0x000fe2000fffe03f */
[----:B------:R-:W-:Y:S01]  /*17a0*/  VIADD R8, R18, 0x11 ;  /* 0x0000001112087836 */ /* 0x000fe20000000000 */
[----:B------:R-:W-:Y:S01]  /*17b0*/  UIADD3 UR12, UR44, 0x302, URZ ;  /* 0x000003022c0c7890 */ /* 0x000fe2000fffe03f */
[----:B------:R-:W-:Y:S01]  /*17c0*/  P2R R9, PR, RZ, 0x1 ;  /* 0x00000001ff097803 */ /* 0x000fe20000000000 */
[----:B------:R-:W-:Y:S01]  /*17d0*/  UMOV UR15, 0x80000020 ;  /* 0x80000020000f7882 */ /* 0x000fe20000000000 */
[----:B------:R-:W-:Y:S01]  /*17e0*/  UMOV UR13, 0x80000020 ;  /* 0x80000020000d7882 */ /* 0x000fe20000000000 */
[----:B------:R-:W-:Y:S01]  /*17f0*/  UIADD3 UR10, UR46, 0x400, URZ ;  /* 0x000004002e0a7890 */ /* 0x000fe2000fffe03f */
[----:B------:R-:W-:Y:S01]  /*1800*/  ISETP.GE.AND P4, PT, R3, R8, PT ;  /* 0x000000080300720c */ /* 0x000fe20003f86270 */
[----:B------:R-:W-:Y:S01]  /*1810*/  UIADD3 UR8, UR44, 0x400, URZ ;  /* 0x000004002c087890 */ /* 0x000fe2000fffe03f */
[----:B------:R-:W-:Y:S01]  /*1820*/  UMOV UR11, 0x80000020 ;  /* 0x80000020000b7882 */ /* 0x000fe20000000000 */
[----:B------:R-:W-:Y:S01]  /*1830*/  UMOV UR9, 0x80000020 ;  /* 0x8000002000097882 */ /* 0x000fe20000000000 */
[----:B------:R-:W-:-:S02]  /*1840*/  UIADD3 UR50, UR46, 0x402, URZ ;  /* 0x000004022e327890 */ /* 0x000fc4000fffe03f */
[----:B------:R-:W-:Y:S01]  /*1850*/  UIADD3 UR48, UR44, 0x402, URZ ;  /* 0x000004022c307890 */ /* 0x000fe2000fffe03f */
[----:B------:R-:W-:Y:S01]  /*1860*/  UMOV UR51, 0x80000020 ;  /* 0x8000002000337882 */ /* 0x000fe20000000000 */
[----:B------:R-:W-:Y:S01]  /*1870*/  UMOV UR49, 0x80000020 ;  /* 0x8000002000317882 */ /* 0x000fe20000000000 */
[----:B------:R-:W-:Y:S02]  /*1880*/  WARPGROUP.DEPBAR.LE gsb0, 0x0 ;  /* 0x00008000000079c5 */ /* 0x000fe40000010000 */
[----:B------:R-:W-:-:S06]  /*1890*/  WARPGROUP.ARRIVE ;  /* 0x00000000000079c5 */ /* 0x000fcc0000000000 */
[----:B------:R-:W-:Y:S03]  /*18a0*/  HGMMA.64x64x16.F32 R24, gdesc[UR40], R24, gsb0 ;  /* 0x00e00000281879f0 */ /* 0x000fe60008000818 */
        /* <DEDUP_REMOVED lines=20> */
[----:B------:R-:W-:Y:S01]  /*19f0*/  HGMMA.64x64x16.F32 R24, gdesc[UR8], R24, gsb0 ;  /* 0x00e00000081879f0 */ /* 0x000fe20008000818 */
[----:B------:R-:W-:Y:S02]  /*1a00*/  ULDC UR10, c[0x0][0x604] ;  /* 0x00018100000a7ab9 */ /* 0x000fe40000000800 */
[----:B------:R-:W-:Y:S02]  /*1a10*/  WARPGROUP.DEPBAR.LE gsb0, 0x0 ;  /* 0x00008000000079c5 */ /* 0x000fe40000010000 */
[----:B------:R-:W-:-:S06]  /*1a20*/  WARPGROUP.ARRIVE ;  /* 0x00000000000079c5 */ /* 0x000fcc0000000000 */
[----:B------:R-:W-:Y:S03]  /*1a30*/  HGMMA.64x64x16.F32 R24, gdesc[UR48], R24, gsb0 ;  /* 0x00e00000301879f0 */ /* 0x000fe60008000818 */
[----:B------:R-:W-:Y:S02]  /*1a40*/  WARPGROUP.DEPBAR.LE gsb0, 0x0 ;  /* 0x00008000000079c5 */ /* 0x000fe40000010000 */
[----:B------:R-:W-:Y:S02]  /*1a50*/  FSEL R26, R26, -INF , P1 ;  /* 0xff8000001a1a7808 */ /* 0x000fe40000800000 */
[----:B------:R-:W-:Y:S02]  /*1a60*/  FSEL R27, R27, -INF , P3 ;  /* 0xff8000001b1b7808 */ /* 0x000fe40001800000 */
[CC--:B------:R-:W-:Y:S02]  /*1a70*/  ISETP.GE.AND P1, PT, R3.reuse, R18.reuse, PT ;  /* 0x000000120300720c */ /* 0x0c0fe40003f26270 */
[----:B------:R-:W-:-:S02]  /*1a80*/  ISETP.GT.AND P3, PT, R3, R18, PT ;  /* 0x000000120300720c */ /* 0x000fc40003f64270 */
[----:B------:R-:W-:Y:S02]  /*1a90*/  FSEL R24, R24, -INF , P1 ;  /* 0xff80000018187808 */ /* 0x000fe40000800000 */
[----:B------:R-:W-:Y:S02]  /*1aa0*/  FSEL R30, R30, -INF , P1 ;  /* 0xff8000001e1e7808 */ /* 0x000fe40000800000 */
[----:B------:R-:W-:Y:S02]  /*1ab0*/  FSEL R25, R25, -INF , P3 ;  /* 0xff80000019197808 */ /* 0x000fe40001800000 */
[----:B------:R-:W-:Y:S02]  /*1ac0*/  ISETP.GE.AND P1, PT, R3, R4, PT ;  /* 0x000000040300720c */ /* 0x000fe40003f26270 */
[----:B------:R-:W-:Y:S02]  /*1ad0*/  IADD3 R4, R18, 0x19, RZ ;  /* 0x0000001912047810 */ /* 0x000fe40007ffe0ff */
[----:B------:R-:W-:-:S02]  /*1ae0*/  FSEL R28, R28, -INF , P6 ;  /* 0xff8000001c1c7808 */ /* 0x000fc40003000000 */
[----:B------:R-:W-:Y:S02]  /*1af0*/  FMNMX R5, R24, R25, !PT ;  /* 0x0000001918057209 */ /* 0x000fe40007800000 */
[----:B------:R-:W-:Y:S02]  /*1b00*/  FSEL R31, R31, -INF , P3 ;  /* 0xff8000001f1f7808 */ /* 0x000fe40001800000 */
[C---:B------:R-:W-:Y:S02]  /*1b10*/  ISETP.GE.AND P3, PT, R3.reuse, R4, PT ;  /* 0x000000040300720c */ /* 0x040fe40003f66270 */
[----:B------:R-:W-:Y:S02]  /*1b20*/  FSEL R34, R34, -INF , P6 ;  /* 0xff80000022227808 */ /* 0x000fe40003000000 */
[----:B------:R-:W-:Y:S02]  /*1b30*/  ISETP.GE.AND P6, PT, R3, R6, PT ;  /* 0x000000060300720c */ /* 0x000fe40003fc6270 */
[----:B------:R-:W-:-:S02]  /*1b40*/  IADD3 R4, R18, 0x21, RZ ;  /* 0x0000002112047810 */ /* 0x000fc40007ffe0ff */
[----:B------:R-:W-:Y:S02]  /*1b50*/  FSEL R29, R29, -INF , P5 ;  /* 0xff8000001d1d7808 */ /* 0x000fe40002800000 */
[----:B------:R-:W-:Y:S02]  /*1b60*/  FMNMX R6, R28, R5, !PT ;  /* 0x000000051c067209 */ /* 0x000fe40007800000 */
[----:B------:R-:W-:Y:S02]  /*1b70*/  FSEL R35, R35, -INF , P5 ;  /* 0xff80000023237808 */ /* 0x000fe40002800000 */
[----:B------:R-:W-:Y:S02]  /*1b80*/  ISETP.GE.AND P5, PT, R3, R4, PT ;  /* 0x000000040300720c */ /* 0x000fe40003fa6270 */
[----:B------:R-:W-:Y:S02]  /*1b90*/  IADD3 R4, R18, 0x28, RZ ;  /* 0x0000002812047810 */ /* 0x000fe40007ffe0ff */
[----:B------:R-:W-:-:S02]  /*1ba0*/  FSEL R32, R32, -INF , P2 ;  /* 0xff80000020207808 */ /* 0x000fc40001000000 */
[----:B------:R-:W-:Y:S02]  /*1bb0*/  FMNMX R5, R29, R6, !PT ;  /* 0x000000061d057209 */ /* 0x000fe40007800000 */
[----:B------:R-:W-:Y:S02]  /*1bc0*/  FSEL R38, R38, -INF , P2 ;  /* 0xff80000026267808 */ /* 0x000fe40001000000 */
[----:B------:R-:W-:Y:S01]  /*1bd0*/  ISETP.GE.AND P2, PT, R3, R4, PT ;  /* 0x000000040300720c */ /* 0x000fe20003f46270 */
[----:B------:R-:W-:Y:S01]  /*1be0*/  VIADD R4, R18, 0x29 ;  /* 0x0000002912047836 */ /* 0x000fe20000000000 */
[----:B------:R-:W-:Y:S02]  /*1bf0*/  FSEL R33, R33, -INF , P4 ;  /* 0xff80000021217808 */ /* 0x000fe40002000000 */
[----:B------:R-:W-:Y:S02]  /*1c00*/  FMNMX R6, R32, R5, !PT ;  /* 0x0000000520067209 */ /* 0x000fe40007800000 */
[----:B------:R-:W-:-:S02]  /*1c10*/  FSEL R36, R36, -INF , P1 ;  /* 0xff80000024247808 */ /* 0x000fc40000800000 */
[----:B------:R-:W-:Y:S02]  /*1c20*/  FMNMX R5, R33, R6, !PT ;  /* 0x0000000621057209 */ /* 0x000fe40007800000 */
[----:B------:R-:W-:Y:S02]  /*1c30*/  FSEL R39, R39, -INF , P4 ;  /* 0xff80000027277808 */ /* 0x000fe40002000000 */
[----:B------:R-:W-:Y:S02]  /*1c40*/  ISETP.GE.AND P4, PT, R3, R4, PT ;  /* 0x000000040300720c */ /* 0x000fe40003f86270 */
[----:B------:R-:W-:Y:S02]  /*1c50*/  IADD3 R4, R18, 0x30, RZ ;  /* 0x0000003012047810 */ /* 0x000fe40007ffe0ff */
[----:B------:R-:W-:Y:S02]  /*1c60*/  FSEL R37, R37, -INF , P3 ;  /* 0xff80000025257808 */ /* 0x000fe40001800000 */
[----:B------:R-:W-:-:S02]  /*1c70*/  FMNMX R6, R36, R5, !PT ;  /* 0x0000000524067209 */ /* 0x000fc40007800000 */
[----:B------:R-:W-:Y:S02]  /*1c80*/  FSEL R42, R42, -INF , P1 ;  /* 0xff8000002a2a7808 */ /* 0x000fe40000800000 */
[----:B------:R-:W-:Y:S02]  /*1c90*/  ISETP.GE.AND P1, PT, R3, R4, PT ;  /* 0x000000040300720c */ /* 0x000fe40003f26270 */
[----:B------:R-:W-:Y:S02]  /*1ca0*/  IADD3 R4, R18, 0x38, RZ ;  /* 0x0000003812047810 */ /* 0x000fe40007ffe0ff */
[----:B------:R-:W-:Y:S02]  /*1cb0*/  FSEL R40, R40, -INF , P6 ;  /* 0xff80000028287808 */ /* 0x000fe40003000000 */
[----:B------:R-:W-:Y:S02]  /*1cc0*/  FMNMX R5, R37, R6, !PT ;  /* 0x0000000625057209 */ /* 0x000fe40007800000 */
[----:B------:R-:W-:-:S02]  /*1cd0*/  FSEL R43, R43, -INF , P3 ;  /* 0xff8000002b2b7808 */ /* 0x000fc40001800000 */
[----:B------:R-:W-:Y:S01]  /*1ce0*/  ISETP.GE.AND P3, PT, R3, R4, PT ;  /* 0x000000040300720c */ /* 0x000fe20003f66270 */
[----:B------:R-:W-:Y:S01]  /*1cf0*/  VIADD R4, R18, 0x39 ;  /* 0x0000003912047836 */ /* 0x000fe20000000000 */
[----:B------:R-:W-:Y:S02]  /*1d00*/  FSEL R41, R41, -INF , P5 ;  /* 0xff80000029297808 */ /* 0x000fe40002800000 */
[----:B------:R-:W-:Y:S02]  /*1d10*/  FMNMX R6, R40, R5, !PT ;  /* 0x0000000528067209 */ /* 0x000fe40007800000 */
[----:B------:R-:W-:Y:S02]  /*1d20*/  FSEL R44, R44, -INF , P2 ;  /* 0xff8000002c2c7808 */ /* 0x000fe40001000000 */
[----:B------:R-:W-:Y:S02]  /*1d30*/  FMNMX R5, R41, R6, !PT ;  /* 0x0000000629057209 */ /* 0x000fe40007800000 */
[----:B------:R-:W-:-:S02]  /*1d40*/  FSEL R52, R52, -INF , P3 ;  /* 0xff80000034347808 */ /* 0x000fc40001800000 */
[----:B------:R-:W-:Y:S02]  /*1d50*/  ISETP.GE.AND P3, PT, R3, R4, PT ;  /* 0x000000040300720c */ /* 0x000fe40003f66270 */
[----:B------:R-:W-:Y:S02]  /*1d60*/  IADD3 R4, R18, 0x31, RZ ;  /* 0x0000003112047810 */ /* 0x000fe40007ffe0ff */
[----:B------:R-:W-:Y:S02]  /*1d70*/  FSEL R45, R45, -INF , P4 ;  /* 0xff8000002d2d7808 */ /* 0x000fe40002000000 */
[----:B------:R-:W-:Y:S02]  /*1d80*/  FMNMX R6, R44, R5, !PT ;  /* 0x000000052c067209 */ /* 0x000fe40007800000 */
[----:B------:R-:W-:Y:S02]  /*1d90*/  FSEL R53, R53, -INF , P3 ;  /* 0xff80000035357808 */ /* 0x000fe40001800000 */
[----:B------:R-:W-:-:S02]  /*1da0*/  ISETP.GE.AND P3, PT, R3, R4, PT ;  /* 0x000000040300720c */ /* 0x000fc40003f66270 */
[----:B------:R-:W-:Y:S02]  /*1db0*/  FSEL R48, R48, -INF , P1 ;  /* 0xff80000030307808 */ /* 0x000fe40000800000 */
[----:B------:R-:W-:Y:S02]  /*1dc0*/  FMNMX R3, R45, R6, !PT ;  /* 0x000000062d037209 */ /* 0x000fe40007800000 */
[----:B------:R-:W-:Y:S02]  /*1dd0*/  FSEL R49, R49, -INF , P3 ;  /* 0xff80000031317808 */ /* 0x000fe40001800000 */
[----:B------:R-:W-:Y:S02]  /*1de0*/  FMNMX R4, R48, R3, !PT ;  /* 0x0000000330047209 */ /* 0x000fe40007800000 */
[----:B------:R-:W-:Y:S02]  /*1df0*/  FSEL R46, R46, -INF , P6 ;  /* 0xff8000002e2e7808 */ /* 0x000fe40003000000 */
[----:B------:R-:W-:-:S02]  /*1e00*/  FMNMX R3, R49, R4, !PT ;  /* 0x0000000431037209 */ /* 0x000fc40007800000 */
[----:B------:R-:W-:Y:S02]  /*1e10*/  FSEL R47, R47, -INF , P5 ;  /* 0xff8000002f2f7808 */ /* 0x000fe40002800000 */
[----:B------:R-:W-:Y:S02]  /*1e20*/  FMNMX R4, R52, R3, !PT ;  /* 0x0000000334047209 */ /* 0x000fe40007800000 */
[----:B------:R-:W-:Y:S02]  /*1e30*/  FMNMX R3, R26, R27, !PT ;  /* 0x0000001b1a037209 */ /* 0x000fe40007800000 */
[----:B------:R-:W-:Y:S02]  /*1e40*/  FMNMX R5, R53, R4, !PT ;  /* 0x0000000435057209 */ /* 0x000fe40007800000 */
[----:B------:R-:W-:Y:S02]  /*1e50*/  FMNMX R6, R30, R3, !PT ;  /* 0x000000031e067209 */ /* 0x000fe40007800000 */
[----:B------:R-:W-:Y:S01]  /*1e60*/  FSEL R50, R50, -INF , P2 ;  /* 0xff80000032327808 */ /* 0x000fe20001000000 */
[----:B------:R-:W1:Y:S01]  /*1e70*/  SHFL.BFLY PT, R4, R5, 0x1, 0x1f ;  /* 0x0c201f0005047f89 */ /* 0x000e6200000e0000 */
[----:B------:R-:W-:-:S02]  /*1e80*/  FMNMX R3, R31, R6, !PT ;  /* 0x000000061f037209 */ /* 0x000fc40007800000 */
[----:B------:R-:W-:Y:S02]  /*1e90*/  FSEL R51, R51, -INF , P4 ;  /* 0xff80000033337808 */ /* 0x000fe40002000000 */
[----:B------:R-:W-:Y:S02]  /*1ea0*/  FMNMX R6, R34, R3, !PT ;  /* 0x0000000322067209 */ /* 0x000fe40007800000 */
[----:B------:R-:W-:Y:S02]  /*1eb0*/  FSEL R54, R54, -INF , P1 ;  /* 0xff80000036367808 */ /* 0x000fe40000800000 */
[----:B------:R-:W-:Y:S02]  /*1ec0*/  FMNMX R3, R35, R6, !PT ;  /* 0x0000000623037209 */ /* 0x000fe40007800000 */
[----:B------:R-:W-:Y:S02]  /*1ed0*/  FSEL R55, R55, -INF , P3 ;  /* 0xff80000037377808 */ /* 0x000fe40001800000 */
[----:B------:R-:W-:-:S04]  /*1ee0*/  FMNMX R6, R38, R3, !PT ;  /* 0x0000000326067209 */ /* 0x000fc80007800000 */
[----:B------:R-:W-:-:S04]  /*1ef0*/  FMNMX R3, R39, R6, !PT ;  /* 0x0000000627037209 */ /* 0x000fc80007800000 */
[----:B------:R-:W-:Y:S02]  /*1f00*/  FMNMX R6, R42, R3, !PT ;  /* 0x000000032a067209 */ /* 0x000fe40007800000 */
[----:B-1----:R-:W-:Y:S02]  /*1f10*/  FMNMX R7, R5, R4, !PT ;  /* 0x0000000405077209 */ /* 0x002fe40007800000 */
[----:B------:R-:W-:-:S03]  /*1f20*/  FMNMX R3, R43, R6, !PT ;  /* 0x000000062b037209 */ /* 0x000fc60007800000 */
[----:B------:R-:W1:Y:S01]  /*1f30*/  SHFL.BFLY PT, R4, R7, 0x2, 0x1f ;  /* 0x0c401f0007047f89 */ /* 0x000e6200000e0000 */
[----:B------:R-:W-:-:S04]  /*1f40*/  FMNMX R6, R46, R3, !PT ;  /* 0x000000032e067209 */ /* 0x000fc80007800000 */
[----:B------:R-:W-:-:S04]  /*1f50*/  FMNMX R3, R47, R6, !PT ;  /* 0x000000062f037209 */ /* 0x000fc80007800000 */
[----:B------:R-:W-:-:S04]  /*1f60*/  FMNMX R6, R50, R3, !PT ;  /* 0x0000000332067209 */ /* 0x000fc80007800000 */
[----:B------:R-:W-:-:S04]  /*1f70*/  FMNMX R3, R51, R6, !PT ;  /* 0x0000000633037209 */ /* 0x000fc80007800000 */
[----:B------:R-:W-:-:S04]  /*1f80*/  FMNMX R6, R54, R3, !PT ;  /* 0x0000000336067209 */ /* 0x000fc80007800000 */
[----:B------:R-:W-:Y:S02]  /*1f90*/  FMNMX R6, R55, R6, !PT ;  /* 0x0000000637067209 */ /* 0x000fe40007800000 */
[----:B-1----:R-:W-:-:S03]  /*1fa0*/  FMNMX R4, R7, R4, !PT ;  /* 0x0000000407047209 */ /* 0x002fc60007800000 */
[----:B------:R-:W1:Y:S01]  /*1fb0*/  SHFL.BFLY PT, R3, R6, 0x1, 0x1f ;  /* 0x0c201f0006037f89 */ /* 0x000e6200000e0000 */
[----:B------:R-:W-:-:S04]  /*1fc0*/  FSETP.NEU.AND P0, PT, R4, -INF , PT ;  /* 0xff8000000400780b */ /* 0x000fc80003f0d000 */
[----:B------:R-:W-:Y:S02]  /*1fd0*/  FSEL R8, R4, RZ, P0 ;  /* 0x000000ff04087208 */ /* 0x000fe40000000000 */
[----:B------:R-:W-:-:S03]  /*1fe0*/  ISETP.NE.AND P0, PT, R9, RZ, PT ;  /* 0x000000ff0900720c */ /* 0x000fc60003f05270 */
[----:B------:R-:W-:-:S04]  /*1ff0*/  FMUL R8, R8, UR10 ;  /* 0x0000000a08087c20 */ /* 0x000fc80008400000 */
[--C-:B------:R-:W-:Y:S01]  /*2000*/  FFMA R24, R24, UR10, -R8.reuse ;  /* 0x0000000a18187c23 */ /* 0x100fe20008000808 */
[--C-:B------:R-:W-:Y:S01]  /*2010*/  FFMA R25, R25, UR10, -R8.reuse ;  /* 0x0000000a19197c23 */ /* 0x100fe20008000808 */
[--C-:B------:R-:W-:Y:S01]  /*2020*/  FFMA R36, R36, UR10, -R8.reuse ;  /* 0x0000000a24247c23 */ /* 0x100fe20008000808 */
[--C-:B------:R-:W-:Y:S01]  /*2030*/  FFMA R29, R29, UR10, -R8.reuse ;  /* 0x0000000a1d1d7c23 */ /* 0x100fe20008000808 */
[--C-:B------:R-:W-:Y:S01]  /*2040*/  FFMA R32, R32, UR10, -R8.reuse ;  /* 0x0000000a20207c23 */ /* 0x100fe20008000808 */
[----:B------:R-:W-:Y:S01]  /*2050*/  FSETP.GEU.AND P5, PT, R24, -126, PT ;  /* 0xc2fc00001800780b */ /* 0x000fe20003fae000 */
[--C-:B------:R-:W-:Y:S01]  /*2060*/  FFMA R33, R33, UR10, -R8.reuse ;  /* 0x0000000a21217c23 */ /* 0x100fe20008000808 */
[----:B------:R-:W-:Y:S01]  /*2070*/  FSETP.GEU.AND P2, PT, R25, -126, PT ;  /* 0xc2fc00001900780b */ /* 0x000fe20003f4e000 */
[--C-:B------:R-:W-:Y:S01]  /*2080*/  FFMA R37, R37, UR10, -R8.reuse ;  /* 0x0000000a25257c23 */ /* 0x100fe20008000808 */
[--C-:B------:R-:W-:Y:S01]  /*2090*/  FFMA R28, R28, UR10, -R8.reuse ;  /* 0x0000000a1c1c7c23 */ /* 0x100fe20008000808 */
[----:B-1----:R-:W-:Y:S01]  /*20a0*/  FMNMX R3, R6, R3, !PT ;  /* 0x0000000306037209 */ /* 0x002fe20007800000 */
[--C-:B------:R-:W-:Y:S01]  /*20b0*/  FFMA R41, R41, UR10, -R8.reuse ;  /* 0x0000000a29297c23 */ /* 0x100fe20008000808 */
[----:B------:R-:W-:Y:S01]  /*20c0*/  FSETP.GEU.AND P4, PT, R29, -126, PT ;  /* 0xc2fc00001d00780b */ /* 0x000fe20003f8e000 */
[--C-:B------:R-:W-:Y:S01]  /*20d0*/  FFMA R44, R44, UR10, -R8.reuse ;  /* 0x0000000a2c2c7c23 */ /* 0x100fe20008000808 */
[----:B------:R-:W-:Y:S01]  /*20e0*/  FSETP.GEU.AND P3, PT, R32, -126, PT ;  /* 0xc2fc00002000780b */ /* 0x000fe20003f6e000 */
[----:B------:R-:W1:Y:S01]  /*20f0*/  SHFL.BFLY PT, R6, R3, 0x2, 0x1f ;  /* 0x0c401f0003067f89 */ /* 0x000e6200000e0000 */
[----:B------:R-:W-:Y:S01]  /*2100*/  FSETP.GEU.AND P1, PT, R33, -126, PT ;  /* 0xc2fc00002100780b */ /* 0x000fe20003f2e000 */
[--C-:B------:R-:W-:Y:S01]  /*2110*/  FFMA R45, R45, UR10, -R8.reuse ;  /* 0x0000000a2d2d7c23 */ /* 0x100fe20008000808 */
[----:B------:R-:W-:Y:S01]  /*2120*/  @!P5 FMUL R24, R24, 0.5 ;  /* 0x3f0000001818d820 */ /* 0x000fe20000400000 */
[----:B------:R-:W-:Y:S01]  /*2130*/  FSETP.GEU.AND P6, PT, R28, -126, PT ;  /* 0xc2fc00001c00780b */ /* 0x000fe20003fce000 */
[----:B------:R-:W-:Y:S01]  /*2140*/  @!P2 FMUL R25, R25, 0.5 ;  /* 0x3f0000001919a820 */ /* 0x000fe20000400000 */
[--C-:B------:R-:W-:Y:S01]  /*2150*/  FFMA R48, R48, UR10, -R8.reuse ;  /* 0x0000000a30307c23 */ /* 0x100fe20008000808 */
[--C-:B------:R-:W-:Y:S01]  /*2160*/  FFMA R49, R49, UR10, -R8.reuse ;  /* 0x0000000a31317c23 */ /* 0x100fe20008000808 */
[--C-:B------:R-:W-:Y:S01]  /*2170*/  FFMA R40, R40, UR10, -R8.reuse ;  /* 0x0000000a28287c23 */ /* 0x100fe20008000808 */
[----:B------:R-:W2:Y:S01]  /*2180*/  MUFU.EX2 R24, R24 ;  /* 0x0000001800187308 */ /* 0x000ea20000000800 */
[----:B------:R-:W-:Y:S01]  /*2190*/  @!P4 FMUL R29, R29, 0.5 ;  /* 0x3f0000001d1dc820 */ /* 0x000fe20000400000 */
[--C-:B------:R-:W-:Y:S01]  /*21a0*/  FFMA R52, R52, UR10, -R8.reuse ;  /* 0x0000000a34347c23 */ /* 0x100fe20008000808 */
[----:B------:R-:W-:Y:S01]  /*21b0*/  @!P3 FMUL R32, R32, 0.5 ;  /* 0x3f0000002020b820 */ /* 0x000fe20000400000 */
[----:B------:R-:W-:Y:S01]  /*21c0*/  FFMA R53, R53, UR10, -R8 ;  /* 0x0000000a35357c23 */ /* 0x000fe20008000808 */
[----:B------:R-:W-:-:S03]  /*21d0*/  @!P1 FMUL R33, R33, 0.5 ;  /* 0x3f00000021219820 */ /* 0x000fc60000400000 */
[----:B------:R-:W3:Y:S01]  /*21e0*/  MUFU.EX2 R25, R25 ;  /* 0x0000001900197308 */ /* 0x000ee20000000800 */
[----:B------:R-:W-:Y:S01]  /*21f0*/  @!P6 FMUL R28, R28, 0.5 ;  /* 0x3f0000001c1ce820 */ /* 0x000fe20000400000 */
[----:B-1----:R-:W-:-:S06]  /*2200*/  FMNMX R5, R3, R6, !PT ;  /* 0x0000000603057209 */ /* 0x002fcc0007800000 */
[----:B------:R-:W1:Y:S01]  /*2210*/  MUFU.EX2 R29, R29 ;  /* 0x0000001d001d7308 */ /* 0x000e620000000800 */
[----:B--2---:R-:W-:Y:S01]  /*2220*/  @!P5 FMUL R24, R24, R24 ;  /* 0x000000181818d220 */ /* 0x004fe20000400000 */
[----:B------:R-:W-:-:S06]  /*2230*/  FSETP.GEU.AND P5, PT, R36, -126, PT ;  /* 0xc2fc00002400780b */ /* 0x000fcc0003fae000 */
[----:B------:R-:W2:Y:S01]  /*2240*/  MUFU.EX2 R32, R32 ;  /* 0x0000002000207308 */ /* 0x000ea20000000800 */
[----:B---3--:R-:W-:Y:S01]  /*2250*/  @!P2 FMUL R25, R25, R25 ;  /* 0x000000191919a220 */ /* 0x008fe20000400000 */
[----:B------:R-:W-:-:S05]  /*2260*/  FSETP.GEU.AND P2, PT, R37, -126, PT ;  /* 0xc2fc00002500780b */ /* 0x000fca0003f4e000 */
[----:B------:R-:W-:Y:S01]  /*2270*/  @!P5 FMUL R36, R36, 0.5 ;  /* 0x3f0000002424d820 */ /* 0x000fe20000400000 */
[----:B------:R-:W3:Y:S01]  /*2280*/  MUFU.EX2 R33, R33 ;  /* 0x0000002100217308 */ /* 0x000ee20000000800 */
[----:B-1----:R-:W-:Y:S01]  /*2290*/  @!P4 FMUL R29, R29, R29 ;  /* 0x0000001d1d1dc220 */ /* 0x002fe20000400000 */
[----:B------:R-:W-:-:S05]  /*22a0*/  FSETP.GEU.AND P4, PT, R41, -126, PT ;  /* 0xc2fc00002900780b */ /* 0x000fca0003f8e000 */
[----:B------:R-:W-:Y:S01]  /*22b0*/  @!P2 FMUL R37, R37, 0.5 ;  /* 0x3f0000002525a820 */ /* 0x000fe20000400000 */
[----:B------:R-:W1:Y:S01]  /*22c0*/  MUFU.EX2 R36, R36 ;  /* 0x0000002400247308 */ /* 0x000e620000000800 */
[----:B--2---:R-:W-:Y:S01]  /*22d0*/  @!P3 FMUL R32, R32, R32 ;  /* 0x000000202020b220 */ /* 0x004fe20000400000 */
[----:B------:R-:W-:-:S05]  /*22e0*/  FSETP.GEU.AND P3, PT, R44, -126, PT ;  /* 0xc2fc00002c00780b */ /* 0x000fca0003f6e000 */
[----:B------:R-:W-:Y:S01]  /*22f0*/  @!P4 FMUL R41, R41, 0.5 ;  /* 0x3f0000002929c820 */ /* 0x000fe20000400000 */
[----:B------:R-:W2:Y:S01]  /*2300*/  MUFU.EX2 R37, R37 ;  /* 0x0000002500257308 */ /* 0x000ea20000000800 */
[----:B---3--:R-:W-:Y:S01]  /*2310*/  @!P1 FMUL R33, R33, R33 ;  /* 0x0000002121219220 */ /* 0x008fe20000400000 */
[----:B------:R-:W-:-:S05]  /*2320*/  FSETP.GEU.AND P1, PT, R45, -126, PT ;  /* 0xc2fc00002d00780b */ /* 0x000fca0003f2e000 */
[----:B------:R-:W-:Y:S01]  /*2330*/  @!P3 FMUL R44, R44, 0.5 ;  /* 0x3f0000002c2cb820 */ /* 0x000fe20000400000 */
[----:B------:R-:W3:Y:S01]  /*2340*/  MUFU.EX2 R28, R28 ;  /* 0x0000001c001c7308 */ /* 0x000ee20000000800 */
[----:B-1----:R-:W-:Y:S01]  /*2350*/  @!P5 FMUL R36, R36, R36 ;  /* 0x000000242424d220 */ /* 0x002fe20000400000 */
[----:B------:R-:W-:-:S04]  /*2360*/  FSETP.NEU.AND P5, PT, R5, -INF , PT ;  /* 0xff8000000500780b */ /* 0x000fc80003fad000 */
[----:B------:R-:W-:Y:S01]  /*2370*/  FSEL R3, R5, RZ, P5 ;  /* 0x000000ff05037208 */ /* 0x000fe20002800000 */
[----:B------:R-:W-:Y:S01]  /*2380*/  @!P1 FMUL R45, R45, 0.5 ;  /* 0x3f0000002d2d9820 */ /* 0x000fe20000400000 */
[----:B------:R-:W-:Y:S01]  /*2390*/  FSETP.GEU.AND P5, PT, R49, -126, PT ;  /* 0xc2fc00003100780b */ /* 0x000fe20003fae000 */
[----:B--2---:R-:W-:Y:S01]  /*23a0*/  @!P2 FMUL R37, R37, R37 ;  /* 0x000000252525a220 */ /* 0x004fe20000400000 */
[----:B------:R-:W-:Y:S01]  /*23b0*/  FSETP.GEU.AND P2, PT, R48, -126, PT ;  /* 0xc2fc00003000780b */ /* 0x000fe20003f4e000 */
[----:B------:R-:W1:Y:S01]  /*23c0*/  MUFU.EX2 R10, R41 ;  /* 0x00000029000a7308 */ /* 0x000e620000000800 */
[----:B------:R-:W-:-:S04]  /*23d0*/  FMUL R3, R3, UR10 ;  /* 0x0000000a03037c20 */ /* 0x000fc80008400000 */
[--C-:B------:R-:W-:Y:S01]  /*23e0*/  FFMA R26, R26, UR10, -R3.reuse ;  /* 0x0000000a1a1a7c23 */ /* 0x100fe20008000803 */
[----:B---3--:R-:W-:Y:S01]  /*23f0*/  @!P6 FMUL R28, R28, R28 ;  /* 0x0000001c1c1ce220 */ /* 0x008fe20000400000 */
[----:B------:R-:W-:Y:S01]  /*2400*/  FSETP.GEU.AND P6, PT, R40, -126, PT ;  /* 0xc2fc00002800780b */ /* 0x000fe20003fce000 */
[----:B------:R-:W2:Y:S01]  /*2410*/  MUFU.EX2 R9, R44 ;  /* 0x0000002c00097308 */ /* 0x000ea20000000800 */
[--C-:B------:R-:W-:Y:S01]  /*2420*/  FFMA R27, R27, UR10, -R3.reuse ;  /* 0x0000000a1b1b7c23 */ /* 0x100fe20008000803 */
[----:B------:R-:W-:Y:S01]  /*2430*/  @!P5 FMUL R49, R49, 0.5 ;  /* 0x3f0000003131d820 */ /* 0x000fe20000400000 */
[--C-:B------:R-:W-:Y:S01]  /*2440*/  FFMA R30, R30, UR10, -R3.reuse ;  /* 0x0000000a1e1e7c23 */ /* 0x100fe20008000803 */
[----:B------:R-:W-:Y:S01]  /*2450*/  @!P2 FMUL R48, R48, 0.5 ;  /* 0x3f0000003030a820 */ /* 0x000fe20000400000 */
[--C-:B------:R-:W-:Y:S01]  /*2460*/  FFMA R31, R31, UR10, -R3.reuse ;  /* 0x0000000a1f1f7c23 */ /* 0x100fe20008000803 */
[--C-:B------:R-:W-:Y:S01]  /*2470*/  FFMA R6, R35, UR10, -R3.reuse ;  /* 0x0000000a23067c23 */ /* 0x100fe20008000803 */
[--C-:B------:R-:W-:Y:S01]  /*2480*/  FFMA R38, R38, UR10, -R3.reuse ;  /* 0x0000000a26267c23 */ /* 0x100fe20008000803 */
[----:B------:R-:W3:Y:S01]  /*2490*/  MUFU.EX2 R12, R45 ;  /* 0x0000002d000c7308 */ /* 0x000ee20000000800 */
[----:B-1----:R-:W-:Y:S01]  /*24a0*/  @!P4 FMUL R10, R10, R10 ;  /* 0x0000000a0a0ac220 */ /* 0x002fe20000400000 */
[----:B------:R-:W-:Y:S01]  /*24b0*/  FSETP.GEU.AND P4, PT, R53, -126, PT ;  /* 0xc2fc00003500780b */ /* 0x000fe20003f8e000 */
[--C-:B------:R-:W-:Y:S01]  /*24c0*/  FFMA R39, R39, UR10, -R3.reuse ;  /* 0x0000000a27277c23 */ /* 0x100fe20008000803 */
[----:B------:R-:W-:Y:S01]  /*24d0*/  @!P6 FMUL R40, R40, 0.5 ;  /* 0x3f0000002828e820 */ /* 0x000fe20000400000 */
[--C-:B------:R-:W-:Y:S01]  /*24e0*/  FFMA R43, R43, UR10, -R3.reuse ;  /* 0x0000000a2b2b7c23 */ /* 0x100fe20008000803 */
[--C-:B------:R-:W-:Y:S01]  /*24f0*/  FFMA R34, R34, UR10, -R3.reuse ;  /* 0x0000000a22227c23 */ /* 0x100fe20008000803 */
[--C-:B------:R-:W-:Y:S01]  /*2500*/  FFMA R47, R47, UR10, -R3.reuse ;  /* 0x0000000a2f2f7c23 */ /* 0x100fe20008000803 */
[----:B------:R-:W1:Y:S01]  /*2510*/  MUFU.EX2 R11, R48 ;  /* 0x00000030000b7308 */ /* 0x000e620000000800 */
[----:B--2---:R-:W-:Y:S01]  /*2520*/  @!P3 FMUL R9, R9, R9 ;  /* 0x000000090909b220 */ /* 0x004fe20000400000 */
[----:B------:R-:W-:Y:S01]  /*2530*/  FSETP.GEU.AND P3, PT, R26, -126, PT ;  /* 0xc2fc00001a00780b */ /* 0x000fe20003f6e000 */
[--C-:B------:R-:W-:Y:S01]  /*2540*/  FFMA R50, R50, UR10, -R3.reuse ;  /* 0x0000000a32327c23 */ /* 0x100fe20008000803 */
[--C-:B------:R-:W-:Y:S01]  /*2550*/  FFMA R51, R51, UR10, -R3.reuse ;  /* 0x0000000a33337c23 */ /* 0x100fe20008000803 */
[----:B------:R-:W-:-:S02]  /*2560*/  FFMA R54, R54, UR10, -R3 ;  /* 0x0000000a36367c23 */ /* 0x000fc40008000803 */
[----:B------:R-:W-:Y:S01]  /*2570*/  @!P4 FMUL R53, R53, 0.5 ;  /* 0x3f0000003535c820 */ /* 0x000fe20000400000 */
[----:B------:R-:W2:Y:S01]  /*2580*/  MUFU.EX2 R8, R49 ;  /* 0x0000003100087308 */ /* 0x000ea20000000800 */
[----:B---3--:R-:W-:Y:S01]  /*2590*/  @!P1 FMUL R12, R12, R12 ;  /* 0x0000000c0c0c9220 */ /* 0x008fe20000400000 */
[----:B------:R-:W-:-:S05]  /*25a0*/  FSETP.GEU.AND P1, PT, R27, -126, PT ;  /* 0xc2fc00001b00780b */ /* 0x000fca0003f2e000 */
[----:B------:R-:W-:Y:S01]  /*25b0*/  @!P3 FMUL R26, R26, 0.5 ;  /* 0x3f0000001a1ab820 */ /* 0x000fe20000400000 */
[----:B------:R-:W3:Y:S01]  /*25c0*/  MUFU.EX2 R7, R40 ;  /* 0x0000002800077308 */ /* 0x000ee20000000800 */
[----:B-1----:R-:W-:Y:S01]  /*25d0*/  @!P2 FMUL R11, R11, R11 ;  /* 0x0000000b0b0ba220 */ /* 0x002fe20000400000 */
[----:B------:R-:W-:-:S03]  /*25e0*/  FSETP.GEU.AND P2, PT, R30, -126, PT ;  /* 0xc2fc00001e00780b */ /* 0x000fc60003f4e000 */
[----:B------:R-:W-:Y:S02]  /*25f0*/  FADD R41, R32, R11 ;  /* 0x0000000b20297221 */ /* 0x000fe40000000000 */
[----:B------:R-:W-:Y:S01]  /*2600*/  @!P1 FMUL R27, R27, 0.5 ;  /* 0x3f0000001b1b9820 */ /* 0x000fe20000400000 */
[----:B------:R-:W1:Y:S01]  /*2610*/  MUFU.EX2 R14, R53 ;  /* 0x00000035000e7308 */ /* 0x000e620000000800 */
[----:B--2---:R-:W-:Y:S01]  /*2620*/  @!P5 FMUL R8, R8, R8 ;  /* 0x000000080808d220 */ /* 0x004fe20000400000 */
[----:B------:R-:W-:-:S03]  /*2630*/  FSETP.GEU.AND P5, PT, R31, -126, PT ;  /* 0xc2fc00001f00780b */ /* 0x000fc60003fae000 */
[----:B------:R-:W-:Y:S02]  /*2640*/  FADD R45, R33, R8 ;  /* 0x00000008212d7221 */ /* 0x000fe40000000000 */
[----:B------:R-:W-:Y:S01]  /*2650*/  @!P2 FMUL R30, R30, 0.5 ;  /* 0x3f0000001e1ea820 */ /* 0x000fe20000400000 */
[----:B------:R2:W4:Y:S01]  /*2660*/  MUFU.EX2 R15, R26 ;  /* 0x0000001a000f7308 */ /* 0x0005220000000800 */
[----:B---3--:R-:W-:Y:S01]  /*2670*/  @!P6 FMUL R7, R7, R7 ;  /* 0x000000070707e220 */ /* 0x008fe20000400000 */
[----:B------:R-:W-:-:S05]  /*2680*/  FSETP.GEU.AND P6, PT, R52, -126, PT ;  /* 0xc2fc00003400780b */ /* 0x000fca0003fce000 */
[----:B------:R-:W-:Y:S01]  /*2690*/  @!P5 FMUL R31, R31, 0.5 ;  /* 0x3f0000001f1fd820 */ /* 0x000fe20000400000 */
[----:B------:R3:W5:Y:S01]  /*26a0*/  MUFU.EX2 R20, R27 ;  /* 0x0000001b00147308 */ /* 0x0007620000000800 */
[----:B--2---:R-:W-:Y:S01]  /*26b0*/  FFMA R26, R42, UR10, -R3 ;  /* 0x0000000a2a1a7c23 */ /* 0x004fe20008000803 */
[----:B-1----:R-:W-:Y:S01]  /*26c0*/  @!P4 FMUL R14, R14, R14 ;  /* 0x0000000e0e0ec220 */ /* 0x002fe20000400000 */
[----:B------:R-:W-:-:S03]  /*26d0*/  FSETP.GEU.AND P4, PT, R6, -126, PT ;  /* 0xc2fc00000600780b */ /* 0x000fc60003f8e000 */
[----:B------:R-:W-:Y:S01]  /*26e0*/  FADD R49, R37, R14 ;  /* 0x0000000e25317221 */ /* 0x000fe20000000000 */
[----:B------:R-:W-:Y:S01]  /*26f0*/  @!P6 FMUL R52, R52, 0.5 ;  /* 0x3f0000003434e820 */ /* 0x000fe20000400000 */
[----:B------:R1:W2:Y:S01]  /*2700*/  MUFU.EX2 R21, R30 ;  /* 0x0000001e00157308 */ /* 0x0002a20000000800 */
[----:B----4-:R-:W-:Y:S01]  /*2710*/  @!P3 FMUL R15, R15, R15 ;  /* 0x0000000f0f0fb220 */ /* 0x010fe20000400000 */
[----:B------:R-:W-:Y:S01]  /*2720*/  FSETP.GEU.AND P3, PT, R38, -126, PT ;  /* 0xc2fc00002600780b */ /* 0x000fe20003f6e000 */
[--C-:B---3--:R-:W-:Y:S01]  /*2730*/  FFMA R27, R46, UR10, -R3.reuse ;  /* 0x0000000a2e1b7c23 */ /* 0x108fe20008000803 */
[----:B------:R-:W-:-:S04]  /*2740*/  FFMA R3, R55, UR10, -R3 ;  /* 0x0000000a37037c23 */ /* 0x000fc80008000803 */
[----:B------:R-:W3:Y:S01]  /*2750*/  MUFU.EX2 R40, R31 ;  /* 0x0000001f00287308 */ /* 0x000ee20000000800 */
[----:B-----5:R-:W-:Y:S01]  /*2760*/  @!P1 FMUL R20, R20, R20 ;  /* 0x0000001414149220 */ /* 0x020fe20000400000 */
[----:B------:R-:W-:Y:S01]  /*2770*/  FSETP.GEU.AND P1, PT, R39, -126, PT ;  /* 0xc2fc00002700780b */ /* 0x000fe20003f2e000 */
[----:B------:R-:W-:Y:S01]  /*2780*/  @!P4 FMUL R6, R6, 0.5 ;  /* 0x3f0000000606c820 */ /* 0x000fe20000400000 */
[----:B-1----:R-:W-:-:S03]  /*2790*/  FADD R30, R29, R12 ;  /* 0x0000000c1d1e7221 */ /* 0x002fc60000000000 */
[----:B------:R-:W-:Y:S01]  /*27a0*/  @!P3 FMUL R38, R38, 0.5 ;  /* 0x3f0000002626b820 */ /* 0x000fe20000400000 */
[----:B------:R-:W1:Y:S01]  /*27b0*/  MUFU.EX2 R13, R52 ;  /* 0x00000034000d7308 */ /* 0x000e620000000800 */
[----:B--2---:R-:W-:Y:S01]  /*27c0*/  @!P2 FMUL R21, R21, R21 ;  /* 0x000000151515a220 */ /* 0x004fe20000400000 */
[----:B------:R-:W-:Y:S01]  /*27d0*/  FSETP.GEU.AND P2, PT, R26, -126, PT ;  /* 0xc2fc00001a00780b */ /* 0x000fe20003f4e000 */
[----:B------:R-:W-:-:S04]  /*27e0*/  FADD R49, R30, R49 ;  /* 0x000000311e317221 */ /* 0x000fc80000000000 */
[----:B------:R-:W-:Y:S01]  /*27f0*/  @!P1 FMUL R39, R39, 0.5 ;  /* 0x3f00000027279820 */ /* 0x000fe20000400000 */
[----:B------:R2:W4:Y:S01]  /*2800*/  MUFU.EX2 R42, R6 ;  /* 0x00000006002a7308 */ /* 0x0005220000000800 */
[----:B---3--:R-:W-:Y:S01]  /*2810*/  @!P5 FMUL R40, R40, R40 ;  /* 0x000000282828d220 */ /* 0x008fe20000400000 */
[----:B------:R-:W-:-:S05]  /*2820*/  FSETP.GEU.AND P5, PT, R43, -126, PT ;  /* 0xc2fc00002b00780b */ /* 0x000fca0003fae000 */
[----:B------:R-:W-:Y:S01]  /*2830*/  @!P2 FMUL R26, R26, 0.5 ;  /* 0x3f0000001a1aa820 */ /* 0x000fe20000400000 */
[----:B------:R-:W3:Y:S01]  /*2840*/  MUFU.EX2 R31, R38 ;  /* 0x00000026001f7308 */ /* 0x000ee20000000800 */
[----:B-1----:R-:W-:Y:S01]  /*2850*/  @!P6 FMUL R13, R13, R13 ;  /* 0x0000000d0d0de220 */ /* 0x002fe20000400000 */
[----:B------:R-:W-:Y:S01]  /*2860*/  FSETP.GEU.AND P6, PT, R34, -126, PT ;  /* 0xc2fc00002200780b */ /* 0x000fe20003fce000 */
[----:B--2---:R-:W-:Y:S01]  /*2870*/  FADD R6, R24, R7 ;  /* 0x0000000718067221 */ /* 0x004fe20000000000 */
[----:B------:R-:W-:-:S03]  /*2880*/  F2FP.F16.F32.PACK_AB R24, R25, R24 ;  /* 0x000000181918723e */ /* 0x000fc600000000ff */
[----:B------:R-:W-:Y:S01]  /*2890*/  @!P5 FMUL R43, R43, 0.5 ;  /* 0x3f0000002b2bd820 */ /* 0x000fe20000400000 */
[----:B------:R-:W1:Y:S01]  /*28a0*/  MUFU.EX2 R44, R39 ;  /* 0x00000027002c7308 */ /* 0x000e620000000800 */
[----:B----4-:R-:W-:Y:S01]  /*28b0*/  @!P4 FMUL R42, R42, R42 ;  /* 0x0000002a2a2ac220 */ /* 0x010fe20000400000 */
[----:B------:R-:W-:Y:S01]  /*28c0*/  FSETP.GEU.AND P4, PT, R47, -126, PT ;  /* 0xc2fc00002f00780b */ /* 0x000fe20003f8e000 */
[----:B------:R-:W-:-:S04]  /*28d0*/  FADD R6, R6, R41 ;  /* 0x0000002906067221 */ /* 0x000fc80000000000 */
[----:B------:R-:W-:Y:S01]  /*28e0*/  @!P6 FMUL R34, R34, 0.5 ;  /* 0x3f0000002222e820 */ /* 0x000fe20000400000 */
[----:B------:R2:W4:Y:S01]  /*28f0*/  MUFU.EX2 R46, R26 ;  /* 0x0000001a002e7308 */ /* 0x0005220000000800 */
[----:B---3--:R-:W-:Y:S01]  /*2900*/  @!P3 FMUL R31, R31, R31 ;  /* 0x0000001f1f1fb220 */ /* 0x008fe20000400000 */
[----:B------:R-:W-:-:S05]  /*2910*/  FSETP.GEU.AND P3, PT, R50, -126, PT ;  /* 0xc2fc00003200780b */ /* 0x000fca0003f6e000 */
[----:B------:R-:W-:Y:S01]  /*2920*/  @!P4 FMUL R47, R47, 0.5 ;  /* 0x3f0000002f2fc820 */ /* 0x000fe20000400000 */
[----:B------:R3:W5:Y:S01]  /*2930*/  MUFU.EX2 R35, R34 ;  /* 0x0000002200237308 */ /* 0x0007620000000800 */
        /* <DEDUP_REMOVED lines=8> */
[----:B------:R-:W-:Y:S01]  /*29c0*/  FADD R26, R26, R45 ;  /* 0x0000002d1a1a7221 */ /* 0x000fe20000000000 */
[----:B---3--:R-:W-:-:S03]  /*29d0*/  FADD R34, R36, R13 ;  /* 0x0000000d24227221 */ /* 0x008fc60000000000 */
[----:B------:R-:W-:Y:S01]  /*29e0*/  @!P1 FMUL R51, R51, 0.5 ;  /* 0x3f00000033339820 */ /* 0x000fe20000400000 */
[----:B------:R-:W2:Y:S01]  /*29f0*/  MUFU.EX2 R47, R47 ;  /* 0x0000002f002f7308 */ /* 0x000ea20000000800 */
[----:B-----5:R-:W-:Y:S01]  /*2a00*/  @!P6 FMUL R35, R35, R35 ;  /* 0x000000232323e220 */ /* 0x020fe20000400000 */
[----:B------:R-:W-:Y:S01]  /*2a10*/  FSETP.GEU.AND P6, PT, R27, -126, PT ;  /* 0xc2fc00001b00780b */ /* 0x000fe20003fce000 */
[----:B------:R-:W-:Y:S01]  /*2a20*/  FADD R49, R26, R49 ;  /* 0x000000311a317221 */ /* 0x000fe20000000000 */
[----:B------:R-:W-:-:S03]  /*2a30*/  MOV R26, UR6 ;  /* 0x00000006001a7c02 */ /* 0x000fc60008000f00 */
[----:B------:R-:W-:Y:S01]  /*2a40*/  @!P2 FMUL R54, R54, 0.5 ;  /* 0x3f0000003636a820 */ /* 0x000fe20000400000 */
[----:B------:R-:W3:Y:S01]  /*2a50*/  MUFU.EX2 R50, R50 ;  /* 0x0000003200327308 */ /* 0x000ee20000000800 */
[----:B-1----:R-:W-:Y:S01]  /*2a60*/  @!P5 FMUL R43, R43, R43 ;  /* 0x0000002b2b2bd220 */ /* 0x002fe20000400000 */
[----:B------:R-:W-:Y:S01]  /*2a70*/  FSETP.GEU.AND P5, PT, R3, -126, PT ;  /* 0xc2fc00000300780b */ /* 0x000fe20003fae000 */
[----:B------:R1:W-:Y:S01]  /*2a80*/  SYNCS.ARRIVE.TRANS64.A1T0 RZ, [R26+UR4], RZ ;  /* 0x000000ff1aff79a7 */ /* 0x0003e20008100004 */
[----:B------:R-:W-:Y:S01]  /*2a90*/  UIADD3 UR4, UR37, 0x1, URZ ;  /* 0x0000000125047890 */ /* 0x000fe2000fffe03f */
[----:B------:R-:W-:Y:S02]  /*2aa0*/  FADD R30, R20, R43 ;  /* 0x0000002b141e7221 */ /* 0x000fe40000000000 */
[----:B------:R-:W-:Y:S01]  /*2ab0*/  @!P6 FMUL R27, R27, 0.5 ;  /* 0x3f0000001b1be820 */ /* 0x000fe20000400000 */
[----:B------:R-:W4:Y:S01]  /*2ac0*/  MUFU.EX2 R51, R51 ;  /* 0x0000003300337308 */ /* 0x000f220000000800 */
[----:B--2---:R-:W-:Y:S01]  /*2ad0*/  @!P4 FMUL R47, R47, R47 ;  /* 0x0000002f2f2fc220 */ /* 0x004fe20000400000 */
[----:B------:R-:W-:Y:S01]  /*2ae0*/  UISETP.NE.AND UP0, UPT, UR4, 0x5, UPT ;  /* 0x000000050400788c */ /* 0x000fe2000bf05270 */
[----:B-1----:R-:W-:-:S02]  /*2af0*/  F2FP.F16.F32.PACK_AB R26, R29, R28 ;  /* 0x0000001c1d1a723e */ /* 0x002fc400000000ff */
[----:B------:R-:W-:Y:S01]  /*2b00*/  FADD R38, R40, R47 ;  /* 0x0000002f28267221 */ /* 0x000fe20000000000 */
[----:B------:R-:W-:Y:S01]  /*2b10*/  USEL UR6, URZ, 0x1, UP0 ;  /* 0x000000013f067887 */ /* 0x000fe20008000000 */
[----:B------:R-:W-:Y:S01]  /*2b20*/  @!P5 FMUL R3, R3, 0.5 ;  /* 0x3f0000000303d820 */ /* 0x000fe20000400000 */
[----:B------:R1:W2:Y:S01]  /*2b30*/  MUFU.EX2 R48, R27 ;  /* 0x0000001b00307308 */ /* 0x0002a20000000800 */
[----:B---3--:R-:W-:Y:S01]  /*2b40*/  @!P3 FMUL R50, R50, R50 ;  /* 0x000000323232b220 */ /* 0x008fe20000400000 */
[----:B------:R-:W-:Y:S01]  /*2b50*/  USEL UR4, UR4, URZ, UP0 ;  /* 0x0000003f04047287 */ /* 0x000fe20008000000 */
[----:B------:R-:W-:Y:S02]  /*2b60*/  F2FP.F16.F32.PACK_AB R29, R42, R35 ;  /* 0x000000232a1d723e */ /* 0x000fe400000000ff */
[----:B------:R-:W-:Y:S01]  /*2b70*/  FADD R52, R35, R50 ;  /* 0x0000003223347221 */ /* 0x000fe20000000000 */
[----:B------:R-:W-:Y:S02]  /*2b80*/  LOP3.LUT R23, R23, UR6, RZ, 0x3c, !PT ;  /* 0x0000000617177c12 */ /* 0x000fe4000f8e3cff */
[----:B------:R-:W3:Y:S01]  /*2b90*/  MUFU.EX2 R54, R54 ;  /* 0x0000003600367308 */ /* 0x000ee20000000800 */
[----:B-1----:R-:W-:Y:S01]  /*2ba0*/  FADD R27, R28, R9 ;  /* 0x000000091c1b7221 */ /* 0x002fe20000000000 */
[----:B----4-:R-:W-:Y:S01]  /*2bb0*/  @!P1 FMUL R51, R51, R51 ;  /* 0x0000003333339220 */ /* 0x010fe20000400000 */
[----:B------:R-:W-:-:S02]  /*2bc0*/  F2FP.F16.F32.PACK_AB R28, R33, R32 ;  /* 0x00000020211c723e */ /* 0x000fc400000000ff */
[----:B------:R-:W-:Y:S01]  /*2bd0*/  FADD R27, R27, R34 ;  /* 0x000000221b1b7221 */ /* 0x000fe20000000000 */
[----:B------:R-:W-:Y:S01]  /*2be0*/  FADD R41, R42, R51 ;  /* 0x000000332a297221 */ /* 0x000fe20000000000 */
[----:B------:R-:W-:Y:S01]  /*2bf0*/  F2FP.F16.F32.PACK_AB R32, R10, R7 ;  /* 0x000000070a20723e */ /* 0x000fe200000000ff */
[----:B------:R1:W4:Y:S01]  /*2c00*/  MUFU.EX2 R39, R3 ;  /* 0x0000000300277308 */ /* 0x0003220000000800 */
[----:B--2---:R-:W-:Y:S01]  /*2c10*/  @!P6 FMUL R48, R48, R48 ;  /* 0x000000303030e220 */ /* 0x004fe20000400000 */
[----:B------:R-:W-:Y:S01]  /*2c20*/  FADD R30, R30, R41 ;  /* 0x000000291e1e7221 */ /* 0x000fe20000000000 */
[----:B------:R-:W-:Y:S01]  /*2c30*/  FADD R6, R6, R27 ;  /* 0x0000001b06067221 */ /* 0x000fe20000000000 */
[----:B------:R-:W-:Y:S01]  /*2c40*/  F2FP.F16.F32.PACK_AB R27, R40, R21 ;  /* 0x00000015281b723e */ /* 0x000fe200000000ff */
[----:B------:R-:W-:Y:S01]  /*2c50*/  FADD R34, R21, R48 ;  /* 0x0000003015227221 */ /* 0x000fe20000000000 */
[----:B------:R-:W-:Y:S01]  /*2c60*/  F2FP.F16.F32.PACK_AB R33, R43, R46 ;  /* 0x0000002e2b21723e */ /* 0x000fe200000000ff */
[----:B------:R-:W-:Y:S01]  /*2c70*/  FADD R6, R6, R49 ;  /* 0x0000003106067221 */ /* 0x000fe20000000000 */
[----:B------:R-:W-:Y:S01]  /*2c80*/  F2FP.F16.F32.PACK_AB R35, R47, R48 ;  /* 0x000000302f23723e */ /* 0x000fe200000000ff */
[----:B---3--:R-:W-:Y:S01]  /*2c90*/  @!P2 FMUL R54, R54, R54 ;  /* 0x000000363636a220 */ /* 0x008fe20000400000 */
[----:B-1----:R-:W-:-:S03]  /*2ca0*/  FADD R3, R15, R46 ;  /* 0x0000002e0f037221 */ /* 0x002fc60000000000 */
[----:B------:R-:W-:Y:S01]  /*2cb0*/  FADD R45, R31, R54 ;  /* 0x000000361f2d7221 */ /* 0x000fe20000000000 */
[----:B------:R-:W-:Y:S01]  /*2cc0*/  FADD R3, R3, R52 ;  /* 0x0000003403037221 */ /* 0x000fe20000000000 */
[----:B------:R-:W-:Y:S01]  /*2cd0*/  F2FP.F16.F32.PACK_AB R31, R44, R31 ;  /* 0x0000001f2c1f723e */ /* 0x000fe200000000ff */
[----:B----4-:R-:W-:Y:S01]  /*2ce0*/  @!P5 FMUL R39, R39, R39 ;  /* 0x000000272727d220 */ /* 0x010fe20000400000 */
[----:B------:R-:W-:-:S03]  /*2cf0*/  FADD R34, R34, R45 ;  /* 0x0000002d22227221 */ /* 0x000fc60000000000 */
[----:B------:R-:W-:Y:S01]  /*2d00*/  FADD R53, R44, R39 ;  /* 0x000000272c357221 */ /* 0x000fe20000000000 */
[----:B------:R-:W-:Y:S01]  /*2d10*/  FADD R3, R3, R34 ;  /* 0x0000002203037221 */ /* 0x000fe20000000000 */
[----:B------:R-:W-:Y:S02]  /*2d20*/  F2FP.F16.F32.PACK_AB R34, R12, R9 ;  /* 0x000000090c22723e */ /* 0x000fe400000000ff */
[----:B------:R-:W-:Y:S01]  /*2d30*/  FADD R53, R38, R53 ;  /* 0x0000003526357221 */ /* 0x000fe20000000000 */
[----:B------:R-:W-:-:S03]  /*2d40*/  F2FP.F16.F32.PACK_AB R38, R14, R13 ;  /* 0x0000000d0e26723e */ /* 0x000fc600000000ff */
[----:B------:R-:W-:-:S04]  /*2d50*/  FADD R30, R30, R53 ;  /* 0x000000351e1e7221 */ /* 0x000fc80000000000 */
[----:B------:R-:W-:Y:S01]  /*2d60*/  FADD R3, R3, R30 ;  /* 0x0000001e03037221 */ /* 0x000fe20000000000 */
[----:B------:R-:W-:Y:S02]  /*2d70*/  F2FP.F16.F32.PACK_AB R30, R37, R36 ;  /* 0x00000024251e723e */ /* 0x000fe400000000ff */
[----:B------:R-:W-:Y:S02]  /*2d80*/  F2FP.F16.F32.PACK_AB R36, R8, R11 ;  /* 0x0000000b0824723e */ /* 0x000fe400000000ff */
[----:B------:R-:W-:Y:S01]  /*2d90*/  F2FP.F16.F32.PACK_AB R37, R51, R50 ;  /* 0x000000323325723e */ /* 0x000fe200000000ff */
[----:B------:R-:W-:Y:S06]  /*2da0*/  @!P0 BRA `(.L_x_21) ;  /* 0x0000000000048947 */ /* 0x000fec0003800000 */
[----:B------:R-:W-:Y:S01]  /*2db0*/  BPT.TRAP 0x1 ;  /* 0x000000040000795c */ /* 0x000fe20000300000 */
.L_x_21:
[----:B------:R-:W-:Y:S01]  /*2dc0*/  ULEA UR6, UR4, UR38, 0x3 ;  /* 0x0000002604067291 */ /* 0x000fe2000f8e183f */
[----:B------:R-:W-:-:S08]  /*2dd0*/  SHF.L.U32 R7, R23, 0x1f, RZ ;  /* 0x0000001f17077819 */ /* 0x000fd000000006ff */
[----:B------:R-:W1:Y:S02]  /*2de0*/  SYNCS.PHASECHK.TRANS64.TRYWAIT P1, [UR6+0x27400], R7 ;  /* 0x02740007ff0075a7 */ /* 0x000e640008020146 */
[----:B-1----:R-:W-:Y:S05]  /*2df0*/  @!P1 BRA `(.L_x_22) ;  /* 0x00000098003c9947 */ /* 0x002fea0003800000 */
.L_x_131:
[----:B------:R-:W-:Y:S01]  /*2e00*/  UIMAD UR6, UR4, 0x500, UR39 ;  /* 0x00000500040678a4 */ /* 0x000fe2000f8e0227 */
[----:B------:R-:W-:Y:S01]  /*2e10*/  WARPGROUP.ARRIVE ;  /* 0x00000000000079c5 */ /* 0x000fe20000000000 */
[----:B------:R-:W-:Y:S01]  /*2e20*/  UMOV UR11, 0x80000020 ;  /* 0x80000020000b7882 */ /* 0x000fe20000000000 */
[----:B------:R-:W-:Y:S01]  /*2e30*/  F2FP.F16.F32.PACK_AB R39, R39, R54 ;  /* 0x000000362727723e */ /* 0x000fe200000000ff */
[----:B------:R-:W-:Y:S02]  /*2e40*/  UIADD3 UR14, UR6, 0x100, URZ ;  /* 0x00000100060e7890 */ /* 0x000fe4000fffe03f */
[----:B------:R-:W-:Y:S02]  /*2e50*/  UIADD3 UR15, UR6, 0x200, URZ ;  /* 0x00000200060f7890 */ /* 0x000fe4000fffe03f */
[----:B------:R-:W-:Y:S01]  /*2e60*/  UMOV UR10, UR6 ;  /* 0x00000006000a7c82 */ /* 0x000fe20008000000 */
[----:B------:R-:W-:Y:S01]  /*2e70*/  UIADD3 UR18, UR6, 0x300, URZ ;  /* 0x0000030006127890 */ /* 0x000fe2000fffe03f */
[----:B------:R-:W-:Y:S01]  /*2e80*/  HGMMA.64x32x16.F32 R120, R24, gdesc[UR8].tnspB, RZ, !UPT, gsb0 ;  /* 0x4060000818787df0 */ /* 0x000fe2000c0008ff */
[----:B------:R-:W-:Y:S01]  /*2e90*/  UMOV UR10, UR14 ;  /* 0x0000000e000a7c82 */ /* 0x000fe20008000000 */
[----:B------:R-:W-:Y:S01]  /*2ea0*/  UMOV UR11, 0x80000020 ;  /* 0x80000020000b7882 */ /* 0x000fe20000000000 */
[----:B------:R-:W-:-:S02]  /*2eb0*/  UIADD3 UR19, UR6, 0x400, URZ ;  /* 0x0000040006137890 */ /* 0x000fc4000fffe03f */
[----:B------:R-:W-:Y:S01]  /*2ec0*/  UIADD3 UR14, UR6, 0x140, URZ ;  /* 0x00000140060e7890 */ /* 0x000fe2000fffe03f */
[----:B------:R-:W-:Y:S02]  /*2ed0*/  WARPGROUP.DEPBAR.LE gsb0, 0x0 ;  /* 0x00008000000079c5 */ /* 0x000fe40000010000 */
[----:B------:R-:W-:-:S06]  /*2ee0*/  WARPGROUP.ARRIVE ;  /* 0x00000000000079c5 */ /* 0x000fcc0000000000 */
[----:B------:R-:W-:Y:S01]  /*2ef0*/  HGMMA.64x32x16.F32 R104, R24, gdesc[UR8].tnspB, RZ, !UPT, gsb0 ;  /* 0x4060000818687df0 */ /* 0x000fe2000c0008ff */
[----:B------:R-:W-:Y:S01]  /*2f00*/  UMOV UR10, UR15 ;  /* 0x0000000f000a7c82 */ /* 0x000fe20008000000 */
[----:B------:R-:W-:Y:S01]  /*2f10*/  UMOV UR11, 0x80000020 ;  /* 0x80000020000b7882 */ /* 0x000fe20000000000 */
        /* <DEDUP_REMOVED lines=16> */
[----:B------:R-:W-:Y:S01]  /*3020*/  UIADD3 UR10, UR6, 0x40, URZ ;  /* 0x00000040060a7890 */ /* 0x000fe2000fffe03f */
[----:B------:R-:W-:Y:S01]  /*3030*/  UMOV UR11, 0x80000020 ;  /* 0x80000020000b7882 */ /* 0x000fe20000000000 */
[----:B------:R-:W-:Y:S02]  /*3040*/  WARPGROUP.DEPBAR.LE gsb0, 0x0 ;  /* 0x00008000000079c5 */ /* 0x000fe40000010000 */
[----:B------:R-:W-:-:S06]  /*3050*/  WARPGROUP.ARRIVE ;  /* 0x00000000000079c5 */ /* 0x000fcc0000000000 */
[----:B------:R-:W-:Y:S01]  /*3060*/  HGMMA.64x32x16.F32 R120, R28, gdesc[UR8].tnspB, R120, gsb0 ;  /* 0x406000081c787df0 */ /* 0x000fe20008000878 */
[----:B------:R-:W-:Y:S01]  /*3070*/  UMOV UR10, UR14 ;  /* 0x0000000e000a7c82 */ /* 0x000fe20008000000 */
[----:B------:R-:W-:Y:S01]  /*3080*/  UMOV UR11, 0x80000020 ;  /* 0x80000020000b7882 */ /* 0x000fe20000000000 */
[----:B------:R-:W-:Y:S01]  /*3090*/  UIADD3 UR14, UR6, 0x180, URZ ;  /* 0x00000180060e7890 */ /* 0x000fe2000fffe03f */
        /* <DEDUP_REMOVED lines=46> */
[----:B------:R-:W-:Y:S02]  /*3380*/  WARPGROUP.DEPBAR.LE gsb0, 0x0 ;  /* 0x00008000000079c5 */ /* 0x000fe40000010000 */
[----:B------:R-:W-:-:S06]  /*3390*/  WARPGROUP.ARRIVE ;  /* 0x00000000000079c5 */ /* 0x000fcc0000000000 */
[----:B------:R-:W-:Y:S01]  /*33a0*/  HGMMA.64x32x16.F32 R56, R32, gdesc[UR8].tnspB, R56, gsb0 ;  /* 0x4060000820387df0 */ /* 0x000fe20008000838 */
[----:B------:R-:W-:Y:S01]  /*33b0*/  UIADD3 UR10, UR6, 0xc0, URZ ;  /* 0x000000c0060a7890 */ /* 0x000fe2000fffe03f */
        /* <DEDUP_REMOVED lines=24> */
[----:B------:R-:W-:Y:S03]  /*3540*/  HGMMA.64x32x16.F32 R56, R36, gdesc[UR8].tnspB, R56, gsb0 ;  /* 0x4060000824387df0 */ /* 0x000fe60008000838 */
[----:B------:R-:W-:Y:S02]  /*3550*/  WARPGROUP.DEPBAR.LE gsb0, 0x0 ;  /* 0x00008000000079c5 */ /* 0x000fe40000010000 */
[----:B------:R-:W-:Y:S05]  /*3560*/  @!P0 BRA `(.L_x_23) ;  /* 0x0000000000048947 */ /* 0x000fea0003800000 */
[----:B------:R-:W-:Y:S01]  /*3570*/  BPT.TRAP 0x1 ;  /* 0x000000040000795c */ /* 0x000fe20000300000 */
.L_x_23:
[----:B------:R-:W-:Y:S02]  /*3580*/  UISETP.GT.U32.AND UP0, UPT, UR59, 0x1, UPT ;  /* 0x000000013b00788c */ /* 0x000fe4000bf04070 */
[----:B------:R-:W-:-:S04]  /*3590*/  UIADD3 UR5, UR5, 0x27428, URZ ;  /* 0x0002742805057890 */ /* 0x000fc8000fffe03f */
[----:B------:R-:W-:Y:S01]  /*35a0*/  PLOP3.LUT P1, PT, PT, PT, UP0, 0x80, 0x0 ;  /* 0x000000000000781c */ /* 0x000fe20003f2f008 */
[----:B------:R-:W-:-:S09]  /*35b0*/  UPRMT UR5, URZ, 0x654, UR5 ;  /* 0x000006543f057896 */ /* 0x000fd20008000005 */
[----:B------:R-:W-:Y:S03]  /*35c0*/  SYNCS.ARRIVE.TRANS64.RED.A1T0 RZ, [UR5], RZ ;  /* 0x000000ffffff79a7 */ /* 0x000fe60008100405 */
[----:B------:R-:W-:Y:S05]  /*35d0*/  @P1 BRA `(.L_x_24) ;  /* 0x0000000000041947 */ /* 0x000fea0003800000 */
[----:B------:R-:W-:Y:S01]  /*35e0*/  BPT.TRAP 0x1 ;  /* 0x000000040000795c */ /* 0x000fe20000300000 */
.L_x_24:
[----:B------:R-:W-:Y:S01]  /*35f0*/  UIADD3 UR37, UR4, 0x1, URZ ;  /* 0x0000000104257890 */ /* 0x000fe2000fffe03f */
[----:B------:R-:W-:Y:S01]  /*3600*/  ISETP.GE.AND P2, PT, R0, 0x4, PT ;  /* 0x000000040000780c */ /* 0x000fe20003f46270 */
[----:B-1----:R-:W-:Y:S01]  /*3610*/  VIADD R7, R18, 0x40 ;  /* 0x0000004012077836 */ /* 0x002fe20000000000 */
[----:B------:R-:W-:Y:S01]  /*3620*/  IADD3 R8, R0, -0x2, RZ ;  /* 0xfffffffe00087810 */ /* 0x000fe20007ffe0ff */
[----:B------:R-:W-:-:S04]  /*3630*/  UISETP.NE.AND UP0, UPT, UR37, 0x5, UPT ;  /* 0x000000052500788c */ /* 0x000fc8000bf05270 */
[----:B------:R-:W-:Y:S02]  /*3640*/  USEL UR5, URZ, 0x1, UP0 ;  /* 0x000000013f057887 */ /* 0x000fe40008000000 */
[----:B------:R-:W-:-:S04]  /*3650*/  USEL UR37, UR37, URZ, UP0 ;  /* 0x0000003f25257287 */ /* 0x000fc80008000000 */
[----:B------:R-:W-:Y:S01]  /*3660*/  LOP3.LUT R23, R23, UR5, RZ, 0x3c, !PT ;  /* 0x0000000517177c12 */ /* 0x000fe2000f8e3cff */
[----:B------:R-:W-:Y:S07]  /*3670*/  @!P2 BRA `(.L_x_25) ;  /* 0x0000002000eca947 */ /* 0x000fee0003800000 */
[----:B------:R-:W-:Y:S01]  /*3680*/  IADD3 R0, R0, -0x3, RZ ;  /* 0xfffffffd00007810 */ /* 0x000fe20007ffe0ff */
[----:B------:R-:W-:Y:S01]  /*3690*/  IMAD.MOV.U32 R11, RZ, RZ, R4 ;  /* 0x000000ffff0b7224 */ /* 0x000fe200078e0004 */
[----:B------:R-:W-:Y:S01]  /*36a0*/  MOV R9, R5 ;  /* 0x0000000500097202 */ /* 0x000fe20000000f00 */
[----:B------:R-:W-:-:S06]  /*36b0*/  ULDC UR5, c[0x0][0x604] ;  /* 0x0001810000057ab9 */ /* 0x000fcc0000000800 */
.L_x_36:
[----:B------:R-:W-:Y:S01]  /*36c0*/  MOV R8, R0 ;  /* 0x0000000000087202 */ /* 0x000fe20000000f00 */
[----:B------:R-:W-:Y:S06]  /*36d0*/  @!P0 BRA `(.L_x_26) ;  /* 0x0000000000048947 */ /* 0x000fec0003800000 */
[----:B------:R-:W-:Y:S01]  /*36e0*/  BPT.TRAP 0x1 ;  /* 0x000000040000795c */ /* 0x000fe20000300000 */
.L_x_26:
[----:B------:R-:W-:Y:S01]  /*36f0*/  ULEA UR6, UR37, UR38, 0x3 ;  /* 0x0000002625067291 */ /* 0x000fe2000f8e183f */
[----:B------:R-:W-:-:S08]  /*3700*/  SHF.L.U32 R0, R23, 0x1f, RZ ;  /* 0x0000001f17007819 */ /* 0x000fd000000006ff */
[----:B------:R-:W1:Y:S02]  /*3710*/  SYNCS.PHASECHK.TRANS64.TRYWAIT P2, [UR6+0x27400], R0 ;  /* 0x02740000ff0075a7 */ /* 0x000e640008040146 */
[----:B-1----:R-:W-:Y:S05]  /*3720*/  @!P2 BRA `(.L_x_27) ;  /* 0x000000900008a947 */ /* 0x002fea0003800000 */
.L_x_132:
[----:B------:R-:W-:Y:S01]  /*3730*/  UIMAD UR6, UR37, 0x500, UR52 ;  /* 0x00000500250678a4 */ /* 0x000fe2000f8e0234 */
[----:B------:R-:W-:Y:S01]  /*3740*/  WARPGROUP.ARRIVE ;  /* 0x00000000000079c5 */ /* 0x000fe20000000000 */
[----:B------:R-:W-:Y:S01]  /*3750*/  UMOV UR47, 0x80000020 ;  /* 0x80000020002f7882 */ /* 0x000fe20000000000 */
[----:B------:R-:W-:Y:S01]  /*3760*/  UMOV UR43, 0x80000020 ;  /* 0x80000020002b7882 */ /* 0x000fe20000000000 */
[----:B------:R-:W-:Y:S02]  /*3770*/  UIADD3 UR42, UR6, 0x2, URZ ;  /* 0x00000002062a7890 */ /* 0x000fe4000fffe03f */
[----:B------:R-:W-:Y:S02]  /*3780*/  UIADD3 UR34, UR6, 0x100, URZ ;  /* 0x0000010006227890 */ /* 0x000fe4000fffe03f */
[----:B------:R-:W-:Y:S01]  /*3790*/  UMOV UR46, UR6 ;  /* 0x00000006002e7c82 */ /* 0x000fe20008000000 */
[----:B------:R-:W-:Y:S01]  /*37a0*/  UMOV UR35, 0x80000020 ;  /* 0x8000002000237882 */ /* 0x000fe20000000000 */
[----:B------:R-:W-:Y:S01]  /*37b0*/  HGMMA.64x64x16.F32 R24, gdesc[UR44], RZ, !UPT, gsb0 ;  /* 0x00e000002c1879f0 */ /* 0x000fe2000c0008ff */
[----:B------:R-:W-:Y:S01]  /*37c0*/  UIADD3 UR30, UR6, 0x102, URZ ;  /* 0x00000102061e7890 */ /* 0x000fe2000fffe03f */
[----:B------:R-:W-:Y:S01]  /*37d0*/  UMOV UR31, 0x80000020 ;  /* 0x80000020001f7882 */ /* 0x000fe20000000000 */
        /* <DEDUP_REMOVED lines=12> */
[----:B------:R-:W-:-:S04]  /*38a0*/  UIADD3 UR6, UR37, 0x1, URZ ;  /* 0x0000000125067890 */ /* 0x000fc8000fffe03f */
[----:B------:R-:W-:-:S04]  /*38b0*/  UISETP.NE.AND UP0, UPT, UR6, 0x5, UPT ;  /* 0x000000050600788c */ /* 0x000fc8000bf05270 */
[----:B------:R-:W-:Y:S01]  /*38c0*/  USEL UR6, UR6, URZ, UP0 ;  /* 0x0000003f06067287 */ /* 0x000fe20008000000 */
        /* <DEDUP_REMOVED lines=24> */
[----:B------:R-:W-:-:S06]  /*3a50*/  USEL UR10, URZ, 0x1, UP0 ;  /* 0x000000013f0a7887 */ /* 0x000fcc0008000000 */
[----:B------:R-:W-:Y:S01]  /*3a60*/  LOP3.LUT R23, R23, UR10, RZ, 0x3c, !PT ;  /* 0x0000000a17177c12 */ /* 0x000fe2000f8e3cff */
[----:B------:R-:W-:Y:S02]  /*3a70*/  WARPGROUP.DEPBAR.LE gsb0, 0x0 ;  /* 0x00008000000079c5 */ /* 0x000fe40000010000 */
[----:B------:R-:W-:-:S06]  /*3a80*/  WARPGROUP.ARRIVE ;  /* 0x00000000000079c5 */ /* 0x000fcc0000000000 */
[----:B------:R-:W-:Y:S03]  /*3a90*/  HGMMA.64x64x16.F32 R24, gdesc[UR48], R24, gsb0 ;  /* 0x00e00000301879f0 */ /* 0x000fe60008000818 */
[----:B------:R-:W-:Y:S02]  /*3aa0*/  WARPGROUP.DEPBAR.LE gsb0, 0x0 ;  /* 0x00008000000079c5 */ /* 0x000fe40000010000 */
[----:B------:R-:W-:Y:S05]  /*3ab0*/  @!P0 BRA `(.L_x_28) ;  /* 0x0000000000048947 */ /* 0x000fea0003800000 */
[----:B------:R-:W-:Y:S01]  /*3ac0*/  BPT.TRAP 0x1 ;  /* 0x000000040000795c */ /* 0x000fe20000300000 */
.L_x_28:
[----:B-1----:R-:W-:Y:S01]  /*3ad0*/  FMNMX R0, R24, R11, !PT ;  /* 0x0000000b18007209 */ /* 0x002fe20007800000 */
[----:B------:R-:W-:Y:S01]  /*3ae0*/  ULEA UR10, UR6, UR38, 0x3 ;  /* 0x00000026060a7291 */ /* 0x000fe2000f8e183f */
[----:B------:R-:W-:Y:S02]  /*3af0*/  FMNMX R10, R26, R9, !PT ;  /* 0x000000091a0a7209 */ /* 0x000fe40007800000 */
[----:B------:R-:W-:Y:S02]  /*3b00*/  FMNMX R5, R25, R0, !PT ;  /* 0x0000000019057209 */ /* 0x000fe40007800000 */
[----:B------:R-:W-:Y:S02]  /*3b10*/  FMNMX R13, R27, R10, !PT ;  /* 0x0000000a1b0d7209 */ /* 0x000fe40007800000 */
[----:B------:R-:W-:Y:S02]  /*3b20*/  FMNMX R0, R28, R5, !PT ;  /* 0x000000051c007209 */ /* 0x000fe40007800000 */
[----:B------:R-:W-:-:S02]  /*3b30*/  FMNMX R10, R30, R13, !PT ;  /* 0x0000000d1e0a7209 */ /* 0x000fc40007800000 */
[----:B------:R-:W-:Y:S02]  /*3b40*/  FMNMX R5, R29, R0, !PT ;  /* 0x000000001d057209 */ /* 0x000fe40007800000 */
[----:B------:R-:W-:Y:S02]  /*3b50*/  FMNMX R13, R31, R10, !PT ;  /* 0x0000000a1f0d7209 */ /* 0x000fe40007800000 */
[----:B------:R-:W-:Y:S02]  /*3b60*/  FMNMX R0, R32, R5, !PT ;  /* 0x0000000520007209 */ /* 0x000fe40007800000 */
[----:B------:R-:W-:Y:S02]  /*3b70*/  FMNMX R10, R34, R13, !PT ;  /* 0x0000000d220a7209 */ /* 0x000fe40007800000 */
[----:B------:R-:W-:Y:S02]  /*3b80*/  FMNMX R5, R33, R0, !PT ;  /* 0x0000000021057209 */ /* 0x000fe40007800000 */
[----:B------:R-:W-:-:S02]  /*3b90*/  FMNMX R13, R35, R10, !PT ;  /* 0x0000000a230d7209 */ /* 0x000fc40007800000 */
[----:B------:R-:W-:Y:S02]  /*3ba0*/  FMNMX R0, R36, R5, !PT ;  /* 0x0000000524007209 */ /* 0x000fe40007800000 */
[----:B------:R-:W-:Y:S02]  /*3bb0*/  FMNMX R12, R38, R13, !PT ;  /* 0x0000000d260c7209 */ /* 0x000fe40007800000 */
[----:B------:R-:W-:-:S04]  /*3bc0*/  FMNMX R5, R37, R0, !PT ;  /* 0x0000000025057209 */ /* 0x000fc80007800000 */
[----:B------:R-:W-:-:S04]  /*3bd0*/  FMNMX R0, R40, R5, !PT ;  /* 0x0000000528007209 */ /* 0x000fc80007800000 */
[----:B------:R-:W-:-:S04]  /*3be0*/  FMNMX R5, R41, R0, !PT ;  /* 0x0000000029057209 */ /* 0x000fc80007800000 */
[----:B------:R-:W-:-:S04]  /*3bf0*/  FMNMX R0, R44, R5, !PT ;  /* 0x000000052c007209 */ /* 0x000fc80007800000 */
[----:B------:R-:W-:-:S04]  /*3c00*/  FMNMX R5, R45, R0, !PT ;  /* 0x000000002d057209 */ /* 0x000fc80007800000 */
[----:B------:R-:W-:-:S04]  /*3c10*/  FMNMX R0, R48, R5, !PT ;  /* 0x0000000530007209 */ /* 0x000fc80007800000 */
[----:B------:R-:W-:-:S04]  /*3c20*/  FMNMX R5, R49, R0, !PT ;  /* 0x0000000031057209 */ /* 0x000fc80007800000 */
[----:B------:R-:W-:-:S04]  /*3c30*/  FMNMX R0, R52, R5, !PT ;  /* 0x0000000534007209 */ /* 0x000fc80007800000 */
[----:B------:R-:W-:-:S05]  /*3c40*/  FMNMX R0, R53, R0, !PT ;  /* 0x0000000035007209 */ /* 0x000fca0007800000 */
[----:B------:R-:W1:Y:S02]  /*3c50*/  SHFL.BFLY PT, R5, R0, 0x1, 0x1f ;  /* 0x0c201f0000057f89 */ /* 0x000e6400000e0000 */
[----:B-1----:R-:W-:-:S05]  /*3c60*/  FMNMX R5, R0, R5, !PT ;  /* 0x0000000500057209 */ /* 0x002fca0007800000 */
[----:B------:R-:W1:Y:S02]  /*3c70*/  SHFL.BFLY PT, R4, R5, 0x2, 0x1f ;  /* 0x0c401f0005047f89 */ /* 0x000e6400000e0000 */
[----:B-1----:R-:W-:Y:S02]  /*3c80*/  FMNMX R4, R5, R4, !PT ;  /* 0x0000000405047209 */ /* 0x002fe40007800000 */
[----:B------:R-:W-:Y:S02]  /*3c90*/  FMNMX R5, R39, R12, !PT ;  /* 0x0000000c27057209 */ /* 0x000fe40007800000 */
[----:B------:R-:W-:Y:S02]  /*3ca0*/  FSETP.NEU.AND P2, PT, R4, -INF , PT ;  /* 0xff8000000400780b */ /* 0x000fe40003f4d000 */
[----:B------:R-:W-:Y:S02]  /*3cb0*/  FMNMX R12, R42, R5, !PT ;  /* 0x000000052a0c7209 */ /* 0x000fe40007800000 */
[----:B------:R-:W-:-:S02]  /*3cc0*/  FSEL R0, R4, RZ, P2 ;  /* 0x000000ff04007208 */ /* 0x000fc40001000000 */
[----:B------:R-:W-:-:S03]  /*3cd0*/  FMNMX R5, R43, R12, !PT ;  /* 0x0000000c2b057209 */ /* 0x000fc60007800000 */
[----:B------:R-:W-:Y:S01]  /*3ce0*/  FMUL R10, R0, UR5 ;  /* 0x00000005000a7c20 */ /* 0x000fe20008400000 */
[----:B------:R-:W-:Y:S01]  /*3cf0*/  FMNMX R12, R46, R5, !PT ;  /* 0x000000052e0c7209 */ /* 0x000fe20007800000 */
[----:B------:R-:W-:Y:S02]  /*3d00*/  FADD R0, -R0, R11 ;  /* 0x0000000b00007221 */ /* 0x000fe40000000100 */
[--C-:B------:R-:W-:Y:S01]  /*3d10*/  FFMA R24, R24, UR5, -R10.reuse ;  /* 0x0000000518187c23 */ /* 0x100fe2000800080a */
[--C-:B------:R-:W-:Y:S01]  /*3d20*/  FFMA R25, R25, UR5, -R10.reuse ;  /* 0x0000000519197c23 */ /* 0x100fe2000800080a */
[----:B------:R-:W-:Y:S01]  /*3d30*/  FMNMX R5, R47, R12, !PT ;  /* 0x0000000c2f057209 */ /* 0x000fe20007800000 */
[--C-:B------:R-:W-:Y:S01]  /*3d40*/  FFMA R29, R29, UR5, -R10.reuse ;  /* 0x000000051d1d7c23 */ /* 0x100fe2000800080a */
[--C-:B------:R-:W-:Y:S01]  /*3d50*/  FFMA R28, R28, UR5, -R10.reuse ;  /* 0x000000051c1c7c23 */ /* 0x100fe2000800080a */
[----:B------:R-:W-:Y:S01]  /*3d60*/  FSETP.GEU.AND P5, PT, R24, -126, PT ;  /* 0xc2fc00001800780b */ /* 0x000fe20003fae000 */
[--C-:B------:R-:W-:Y:S01]  /*3d70*/  FFMA R32, R32, UR5, -R10.reuse ;  /* 0x0000000520207c23 */ /* 0x100fe2000800080a */
[----:B------:R-:W-:Y:S01]  /*3d80*/  FSETP.GEU.AND P3, PT, R25, -126, PT ;  /* 0xc2fc00001900780b */ /* 0x000fe20003f6e000 */
[--C-:B------:R-:W-:Y:S01]  /*3d90*/  FFMA R33, R33, UR5, -R10.reuse ;  /* 0x0000000521217c23 */ /* 0x100fe2000800080a */
[----:B------:R-:W-:Y:S01]  /*3da0*/  FMNMX R12, R50, R5, !PT ;  /* 0x00000005320c7209 */ /* 0x000fe20007800000 */
[--C-:B------:R-:W-:Y:S01]  /*3db0*/  FFMA R36, R36, UR5, -R10.reuse ;  /* 0x0000000524247c23 */ /* 0x100fe2000800080a */
[----:B------:R-:W-:Y:S01]  /*3dc0*/  FSETP.GEU.AND P4, PT, R29, -126, PT ;  /* 0xc2fc00001d00780b */ /* 0x000fe20003f8e000 */
[--C-:B------:R-:W-:Y:S01]  /*3dd0*/  FFMA R40, R40, UR5, -R10.reuse ;  /* 0x0000000528287c23 */ /* 0x100fe2000800080a */
[----:B------:R-:W-:Y:S01]  /*3de0*/  FSETP.GEU.AND P2, PT, R28, -126, PT ;  /* 0xc2fc00001c00780b */ /* 0x000fe20003f4e000 */
[--C-:B------:R-:W-:Y:S01]  /*3df0*/  FFMA R37, R37, UR5, -R10.reuse ;  /* 0x0000000525257c23 */ /* 0x100fe2000800080a */
[----:B------:R-:W-:Y:S01]  /*3e00*/  FSETP.GEU.AND P6, PT, R32, -126, PT ;  /* 0xc2fc00002000780b */ /* 0x000fe20003fce000 */
[--C-:B------:R-:W-:Y:S01]  /*3e10*/  FFMA R41, R41, UR5, -R10.reuse ;  /* 0x0000000529297c23 */ /* 0x100fe2000800080a */
[----:B------:R-:W-:Y:S01]  /*3e20*/  FMNMX R5, R51, R12, !PT ;  /* 0x0000000c33057209 */ /* 0x000fe20007800000 */
[----:B------:R-:W-:Y:S01]  /*3e30*/  @!P5 FMUL R24, R24, 0.5 ;  /* 0x3f0000001818d820 */ /* 0x000fe20000400000 */
[--C-:B------:R-:W-:Y:S01]  /*3e40*/  FFMA R44, R44, UR5, -R10.reuse ;  /* 0x000000052c2c7c23 */ /* 0x100fe2000800080a */
[----:B------:R-:W-:Y:S01]  /*3e50*/  @!P3 FMUL R25, R25, 0.5 ;  /* 0x3f0000001919b820 */ /* 0x000fe20000400000 */
[----:B------:R-:W-:Y:S01]  /*3e60*/  FMNMX R12, R54, R5, !PT ;  /* 0x00000005360c7209 */ /* 0x000fe20007800000 */
[--C-:B------:R-:W-:Y:S01]  /*3e70*/  FFMA R45, R45, UR5, -R10.reuse ;  /* 0x000000052d2d7c23 */ /* 0x100fe2000800080a */
[--C-:B------:R-:W-:Y:S01]  /*3e80*/  FFMA R49, R49, UR5, -R10.reuse ;  /* 0x0000000531317c23 */ /* 0x100fe2000800080a */
[----:B------:R-:W1:Y:S01]  /*3e90*/  MUFU.EX2 R24, R24 ;  /* 0x0000001800187308 */ /* 0x000e620000000800 */
[----:B------:R-:W-:Y:S01]  /*3ea0*/  FMNMX R12, R55, R12, !PT ;  /* 0x0000000c370c7209 */ /* 0x000fe20007800000 */
[----:B------:R-:W-:Y:S01]  /*3eb0*/  @!P4 FMUL R29, R29, 0.5 ;  /* 0x3f0000001d1dc820 */ /* 0x000fe20000400000 */
[----:B------:R-:W-:Y:S01]  /*3ec0*/  @!P2 FMUL R28, R28, 0.5 ;  /* 0x3f0000001c1ca820 */ /* 0x000fe20000400000 */
[----:B------:R-:W-:Y:S01]  /*3ed0*/  @!P6 FMUL R32, R32, 0.5 ;  /* 0x3f0000002020e820 */ /* 0x000fe20000400000 */
[--C-:B------:R-:W-:Y:S01]  /*3ee0*/  FFMA R48, R48, UR5, -R10.reuse ;  /* 0x0000000530307c23 */ /* 0x100fe2000800080a */
[----:B------:R-:W2:Y:S01]  /*3ef0*/  SHFL.BFLY PT, R5, R12, 0x1, 0x1f ;  /* 0x0c201f000c057f89 */ /* 0x000ea200000e0000 */
[--C-:B------:R-:W-:Y:S01]  /*3f00*/  FFMA R52, R52, UR5, -R10.reuse ;  /* 0x0000000534347c23 */ /* 0x100fe2000800080a */
[----:B------:R-:W3:Y:S01]  /*3f10*/  MUFU.EX2 R25, R25 ;  /* 0x0000001900197308 */ /* 0x000ee20000000800 */
[----:B------:R-:W-:Y:S01]  /*3f20*/  FFMA R53, R53, UR5, -R10 ;  /* 0x0000000535357c23 */ /* 0x000fe2000800080a */
[----:B------:R-:W-:-:S06]  /*3f30*/  FMUL R0, R0, UR5 ;  /* 0x0000000500007c20 */ /* 0x000fcc0008400000 */
[----:B------:R-:W4:Y:S01]  /*3f40*/  MUFU.EX2 R29, R29 ;  /* 0x0000001d001d7308 */ /* 0x000f220000000800 */
[----:B-1----:R-:W-:Y:S01]  /*3f50*/  @!P5 FMUL R24, R24, R24 ;  /* 0x000000181818d220 */ /* 0x002fe20000400000 */
[----:B------:R-:W-:-:S06]  /*3f60*/  FSETP.GEU.AND P5, PT, R33, -126, PT ;  /* 0xc2fc00002100780b */ /* 0x000fcc0003fae000 */
[----:B------:R-:W1:Y:S01]  /*3f70*/  MUFU.EX2 R28, R28 ;  /* 0x0000001c001c7308 */ /* 0x000e620000000800 */
[----:B---3--:R-:W-:Y:S01]  /*3f80*/  @!P3 FMUL R25, R25, R25 ;  /* 0x000000191919b220 */ /* 0x008fe20000400000 */
[----:B------:R-:W-:Y:S02]  /*3f90*/  FSETP.GEU.AND P3, PT, R36, -126, PT ;  /* 0xc2fc00002400780b */ /* 0x000fe40003f6e000 */
[----:B--2---:R-:W-:-:S03]  /*3fa0*/  FMNMX R5, R12, R5, !PT ;  /* 0x000000050c057209 */ /* 0x004fc60007800000 */
[----:B------:R-:W-:Y:S01]  /*3fb0*/  @!P5 FMUL R33, R33, 0.5 ;  /* 0x3f0000002121d820 */ /* 0x000fe20000400000 */
[----:B------:R-:W2:Y:S01]  /*3fc0*/  MUFU.EX2 R32, R32 ;  /* 0x0000002000207308 */ /* 0x000ea20000000800 */
[----:B----4-:R-:W-:Y:S01]  /*3fd0*/  @!P4 FMUL R29, R29, R29 ;  /* 0x0000001d1d1dc220 */ /* 0x010fe20000400000 */
[----:B------:R-:W-:Y:S01]  /*3fe0*/  FSETP.GEU.AND P4, PT, R40, -126, PT ;  /* 0xc2fc00002800780b */ /* 0x000fe20003f8e000 */
[----:B------:R-:W3:Y:S04]  /*3ff0*/  SHFL.BFLY PT, R14, R5, 0x2, 0x1f ;  /* 0x0c401f00050e7f89 */ /* 0x000ee800000e0000 */
[----:B------:R-:W-:Y:S01]  /*4000*/  @!P3 FMUL R36, R36, 0.5 ;  /* 0x3f0000002424b820 */ /* 0x000fe20000400000 */
[----:B------:R-:W4:Y:S01]  /*4010*/  MUFU.EX2 R33, R33 ;  /* 0x0000002100217308 */ /* 0x000f220000000800 */
        /* <DEDUP_REMOVED lines=8> */
[----:B----4-:R-:W-:Y:S01]  /*40a0*/  @!P5 FMUL R33, R33, R33 ;  /* 0x000000212121d220 */ /* 0x010fe20000400000 */
[----:B------:R-:W-:Y:S02]  /*40b0*/  FSETP.GEU.AND P5, PT, R44, -126, PT ;  /* 0xc2fc00002c00780b */ /* 0x000fe40003fae000 */
[----:B---3--:R-:W-:-:S03]  /*40c0*/  FMNMX R5, R5, R14, !PT ;  /* 0x0000000e05057209 */ /* 0x008fc60007800000 */
[----:B------:R-:W-:Y:S01]  /*40d0*/  @!P6 FMUL R41, R41, 0.5 ;  /* 0x3f0000002929e820 */ /* 0x000fe20000400000 */
[----:B------:R-:W3:Y:S01]  /*40e0*/  MUFU.EX2 R37, R37 ;  /* 0x0000002500257308 */ /* 0x000ee20000000800 */
[----:B-1----:R-:W-:Y:S01]  /*40f0*/  @!P3 FMUL R36, R36, R36 ;  /* 0x000000242424b220 */ /* 0x002fe20000400000 */
[----:B------:R-:W-:-:S05]  /*4100*/  FSETP.GEU.AND P3, PT, R45, -126, PT ;  /* 0xc2fc00002d00780b */ /* 0x000fca0003f6e000 */
[----:B------:R-:W-:Y:S01]  /*4110*/  @!P5 FMUL R44, R44, 0.5 ;  /* 0x3f0000002c2cd820 */ /* 0x000fe20000400000 */
[----:B------:R-:W1:Y:S01]  /*4120*/  MUFU.EX2 R12, R41 ;  /* 0x00000029000c7308 */ /* 0x000e620000000800 */
[----:B--2---:R-:W-:Y:S01]  /*4130*/  @!P4 FMUL R13, R13, R13 ;  /* 0x0000000d0d0dc220 */ /* 0x004fe20000400000 */
[----:B------:R-:W-:-:S03]  /*4140*/  FSETP.GEU.AND P4, PT, R49, -126, PT ;  /* 0xc2fc00003100780b */ /* 0x000fc60003f8e000 */
[----:B------:R-:W-:Y:S01]  /*4150*/  FADD R11, R24, R13 ;  /* 0x0000000d180b7221 */ /* 0x000fe20000000000 */
[----:B------:R-:W-:Y:S01]  /*4160*/  F2FP.F16.F32.PACK_AB R24, R25, R24 ;  /* 0x000000181918723e */ /* 0x000fe200000000ff */
        /* <DEDUP_REMOVED lines=10> */
[----:B------:R-:W1:Y:S01]  /*4210*/  MUFU.EX2 R10, R49 ;  /* 0x00000031000a7308 */ /* 0x000e620000000800 */
[----:B--2---:R-:W-:Y:S01]  /*4220*/  @!P5 FMUL R15, R15, R15 ;  /* 0x0000000f0f0fd220 */ /* 0x004fe20000400000 */
[----:B------:R-:W-:Y:S01]  /*4230*/  FSETP.GEU.AND P6, PT, R52, -126, PT ;  /* 0xc2fc00003400780b */ /* 0x000fe20003fce000 */
[C---:B------:R-:W-:Y:S01]  /*4240*/  FMUL R44, R40.reuse, UR5 ;  /* 0x00000005282c7c20 */ /* 0x040fe20008400000 */
[----:B------:R-:W-:Y:S01]  /*4250*/  FSETP.GEU.AND P5, PT, R53, -126, PT ;  /* 0xc2fc00003500780b */ /* 0x000fe20003fae000 */
[----:B------:R-:W-:Y:S01]  /*4260*/  FADD R40, -R40, R9 ;  /* 0x0000000928287221 */ /* 0x000fe20000000100 */
[----:B------:R-:W-:Y:S01]  /*4270*/  FADD R9, R25, R12 ;  /* 0x0000000c19097221 */ /* 0x000fe20000000000 */
[--C-:B------:R-:W-:Y:S01]  /*4280*/  FFMA R26, R26, UR5, -R44.reuse ;  /* 0x000000051a1a7c23 */ /* 0x100fe2000800082c */
[----:B------:R-:W2:Y:S01]  /*4290*/  MUFU.EX2 R21, R48 ;  /* 0x0000003000157308 */ /* 0x000ea20000000800 */
[----:B---3--:R-:W-:Y:S01]  /*42a0*/  @!P3 FMUL R14, R14, R14 ;  /* 0x0000000e0e0eb220 */ /* 0x008fe20000400000 */
[--C-:B------:R-:W-:Y:S01]  /*42b0*/  FFMA R30, R30, UR5, -R44.reuse ;  /* 0x000000051e1e7c23 */ /* 0x100fe2000800082c */
[--C-:B------:R-:W-:Y:S01]  /*42c0*/  FFMA R27, R27, UR5, -R44.reuse ;  /* 0x000000051b1b7c23 */ /* 0x100fe2000800082c */
[----:B------:R-:W-:Y:S01]  /*42d0*/  FSETP.GEU.AND P3, PT, R26, -126, PT ;  /* 0xc2fc00001a00780b */ /* 0x000fe20003f6e000 */
[--C-:B------:R-:W-:Y:S01]  /*42e0*/  FFMA R31, R31, UR5, -R44.reuse ;  /* 0x000000051f1f7c23 */ /* 0x100fe2000800082c */
[--C-:B------:R-:W-:Y:S01]  /*42f0*/  FFMA R34, R34, UR5, -R44.reuse ;  /* 0x0000000522227c23 */ /* 0x100fe2000800082c */
[----:B------:R-:W-:Y:S01]  /*4300*/  @!P6 FMUL R52, R52, 0.5 ;  /* 0x3f0000003434e820 */ /* 0x000fe20000400000 */
[--C-:B------:R-:W-:Y:S01]  /*4310*/  FFMA R35, R35, UR5, -R44.reuse ;  /* 0x0000000523237c23 */ /* 0x100fe2000800082c */
[----:B------:R-:W-:Y:S01]  /*4320*/  @!P5 FMUL R53, R53, 0.5 ;  /* 0x3f0000003535d820 */ /* 0x000fe20000400000 */
[----:B-1----:R-:W-:Y:S01]  /*4330*/  @!P4 FMUL R10, R10, R10 ;  /* 0x0000000a0a0ac220 */ /* 0x002fe20000400000 */
[----:B------:R-:W-:Y:S01]  /*4340*/  FSETP.GEU.AND P4, PT, R30, -126, PT ;  /* 0xc2fc00001e00780b */ /* 0x000fe20003f8e000 */
[----:B------:R-:W1:Y:S01]  /*4350*/  MUFU.EX2 R41, R52 ;  /* 0x0000003400297308 */ /* 0x000e620000000800 */
[----:B------:R-:W-:Y:S01]  /*4360*/  FFMA R54, R54, UR5, -R44 ;  /* 0x0000000536367c23 */ /* 0x000fe2000800082c */
[----:B------:R-:W-:-:S03]  /*4370*/  FMUL R138, R40, UR5 ;  /* 0x00000005288a7c20 */ /* 0x000fc60008400000 */
[----:B------:R-:W-:Y:S01]  /*4380*/  @!P3 FMUL R26, R26, 0.5 ;  /* 0x3f0000001a1ab820 */ /* 0x000fe20000400000 */
[----:B--2---:R-:W-:Y:S01]  /*4390*/  @!P2 FMUL R21, R21, R21 ;  /* 0x000000151515a220 */ /* 0x004fe20000400000 */
[----:B------:R-:W-:Y:S01]  /*43a0*/  FSETP.GEU.AND P2, PT, R27, -126, PT ;  /* 0xc2fc00001b00780b */ /* 0x000fe20003f4e000 */
[----:B------:R-:W2:Y:S04]  /*43b0*/  MUFU.EX2 R20, R53 ;  /* 0x0000003500147308 */ /* 0x000ea80000000800 */
[----:B------:R-:W-:-:S04]  /*43c0*/  @!P4 FMUL R30, R30, 0.5 ;  /* 0x3f0000001e1ec820 */ /* 0x000fc80000400000 */
[----:B------:R3:W4:Y:S01]  /*43d0*/  MUFU.EX2 R45, R26 ;  /* 0x0000001a002d7308 */ /* 0x0007220000000800 */
[----:B-1----:R-:W-:Y:S01]  /*43e0*/  @!P6 FMUL R41, R41, R41 ;  /* 0x000000292929e220 */ /* 0x002fe20000400000 */
[----:B------:R-:W-:Y:S02]  /*43f0*/  FSETP.GEU.AND P6, PT, R31, -126, PT ;  /* 0xc2fc00001f00780b */ /* 0x000fe40003fce000 */
[----:B------:R-:W-:-:S04]  /*4400*/  @!P2 FMUL R27, R27, 0.5 ;  /* 0x3f0000001b1ba820 */ /* 0x000fc80000400000 */
[----:B------:R1:W5:Y:S01]  /*4410*/  MUFU.EX2 R49, R30 ;  /* 0x0000001e00317308 */ /* 0x0003620000000800 */
[----:B--2---:R-:W-:Y:S01]  /*4420*/  @!P5 FMUL R20, R20, R20 ;  /* 0x000000141414d220 */ /* 0x004fe20000400000 */
[----:B------:R-:W-:Y:S01]  /*4430*/  FSETP.GEU.AND P5, PT, R34, -126, PT ;  /* 0xc2fc00002200780b */ /* 0x000fe20003fae000 */
[----:B---3--:R-:W-:-:S04]  /*4440*/  FFMA R26, R38, UR5, -R44 ;  /* 0x00000005261a7c23 */ /* 0x008fc8000800082c */
[----:B------:R-:W-:Y:S01]  /*4450*/  @!P6 FMUL R31, R31, 0.5 ;  /* 0x3f0000001f1fe820 */ /* 0x000fe20000400000 */
[----:B------:R2:W3:Y:S01]  /*4460*/  MUFU.EX2 R48, R27 ;  /* 0x0000001b00307308 */ /* 0x0004e20000000800 */
[----:B----4-:R-:W-:Y:S01]  /*4470*/  @!P3 FMUL R45, R45, R45 ;  /* 0x0000002d2d2db220 */ /* 0x010fe20000400000 */
[----:B------:R-:W-:Y:S01]  /*4480*/  FSETP.GEU.AND P3, PT, R35, -126, PT ;  /* 0xc2fc00002300780b */ /* 0x000fe20003f6e000 */
[----:B-1----:R-:W-:-:S04]  /*4490*/  FFMA R30, R42, UR5, -R44 ;  /* 0x000000052a1e7c23 */ /* 0x002fc8000800082c */
[----:B------:R-:W-:Y:S01]  /*44a0*/  @!P5 FMUL R34, R34, 0.5 ;  /* 0x3f0000002222d820 */ /* 0x000fe20000400000 */
[----:B------:R1:W4:Y:S01]  /*44b0*/  MUFU.EX2 R52, R31 ;  /* 0x0000001f00347308 */ /* 0x0003220000000800 */
[----:B--2---:R-:W-:Y:S01]  /*44c0*/  FFMA R27, R39, UR5, -R44 ;  /* 0x00000005271b7c23 */ /* 0x004fe2000800082c */
[----:B-----5:R-:W-:-:S04]  /*44d0*/  @!P4 FMUL R49, R49, R49 ;  /* 0x000000313131c220 */ /* 0x020fc80000400000 */
[----:B------:R-:W-:Y:S01]  /*44e0*/  FSETP.GEU.AND P4, PT, R27, -126, PT ;  /* 0xc2fc00001b00780b */ /* 0x000fe20003f8e000 */
[----:B------:R-:W-:Y:S01]  /*44f0*/  @!P3 FMUL R35, R35, 0.5 ;  /* 0x3f0000002323b820 */ /* 0x000fe20000400000 */
[----:B------:R2:W5:Y:S01]  /*4500*/  MUFU.EX2 R38, R34 ;  /* 0x0000002200267308 */ /* 0x0005620000000800 */
[----:B---3--:R-:W-:Y:S01]  /*4510*/  @!P2 FMUL R48, R48, R48 ;  /* 0x000000303030a220 */ /* 0x008fe20000400000 */
[----:B------:R-:W-:Y:S01]  /*4520*/  FSETP.GEU.AND P2, PT, R26, -126, PT ;  /* 0xc2fc00001a00780b */ /* 0x000fe20003f4e000 */
[----:B-1----:R-:W-:-:S03]  /*4530*/  FFMA R31, R43, UR5, -R44 ;  /* 0x000000052b1f7c23 */ /* 0x002fc6000800082c */
[----:B------:R-:W-:Y:S02]  /*4540*/  F2FP.F16.F32.PACK_AB R25, R48, R45 ;  /* 0x0000002d3019723e */ /* 0x000fe400000000ff */
[----:B------:R-:W1:Y:S01]  /*4550*/  MUFU.EX2 R39, R35 ;  /* 0x0000002300277308 */ /* 0x000e620000000800 */
[----:B--2---:R-:W-:Y:S01]  /*4560*/  FFMA R34, R46, UR5, -R44 ;  /* 0x000000052e227c23 */ /* 0x004fe2000800082c */
[----:B----4-:R-:W-:Y:S01]  /*4570*/  @!P6 FMUL R52, R52, R52 ;  /* 0x000000343434e220 */ /* 0x010fe20000400000 */
[----:B------:R-:W-:Y:S01]  /*4580*/  @!P4 FMUL R27, R27, 0.5 ;  /* 0x3f0000001b1bc820 */ /* 0x000fe20000400000 */
[----:B------:R-:W-:-:S03]  /*4590*/  FSETP.GEU.AND P6, PT, R30, -126, PT ;  /* 0xc2fc00001e00780b */ /* 0x000fc60003fce000 */
[----:B------:R-:W-:Y:S01]  /*45a0*/  @!P2 FMUL R26, R26, 0.5 ;  /* 0x3f0000001a1aa820 */ /* 0x000fe20000400000 */
[----:B------:R2:W3:Y:S01]  /*45b0*/  MUFU.EX2 R43, R27 ;  /* 0x0000001b002b7308 */ /* 0x0004e20000000800 */
[----:B-----5:R-:W-:Y:S01]  /*45c0*/  @!P5 FMUL R38, R38, R38 ;  /* 0x000000262626d220 */ /* 0x020fe20000400000 */
[----:B------:R-:W-:-:S06]  /*45d0*/  FSETP.GEU.AND P5, PT, R31, -126, PT ;  /* 0xc2fc00001f00780b */ /* 0x000fcc0003fae000 */
[----:B------:R4:W5:Y:S01]  /*45e0*/  MUFU.EX2 R42, R26 ;  /* 0x0000001a002a7308 */ /* 0x0009620000000800 */
[----:B-1----:R-:W-:Y:S01]  /*45f0*/  @!P3 FMUL R39, R39, R39 ;  /* 0x000000272727b220 */ /* 0x002fe20000400000 */
[----:B------:R-:W-:Y:S01]  /*4600*/  FSETP.GEU.AND P3, PT, R34, -126, PT ;  /* 0xc2fc00002200780b */ /* 0x000fe20003f6e000 */
[----:B--2---:R-:W-:Y:S01]  /*4610*/  FFMA R27, R50, UR5, -R44 ;  /* 0x00000005321b7c23 */ /* 0x004fe2000800082c */
[----:B------:R-:W-:-:S03]  /*4620*/  @!P6 FMUL R30, R30, 0.5 ;  /* 0x3f0000001e1ee820 */ /* 0x000fc60000400000 */
[----:B------:R-:W-:Y:S01]  /*4630*/  @!P5 FMUL R31, R31, 0.5 ;  /* 0x3f0000001f1fd820 */ /* 0x000fe20000400000 */
[----:B------:R1:W2:Y:S01]  /*4640*/  MUFU.EX2 R46, R30 ;  /* 0x0000001e002e7308 */ /* 0x0002a20000000800 */
[----:B----4-:R-:W-:Y:S01]  /*4650*/  FFMA R26, R47, UR5, -R44 ;  /* 0x000000052f1a7c23 */ /* 0x010fe2000800082c */
[----:B---3--:R-:W-:Y:S01]  /*4660*/  @!P4 FMUL R43, R43, R43 ;  /* 0x0000002b2b2bc220 */ /* 0x008fe20000400000 */
[----:B------:R-:W-:-:S04]  /*4670*/  FSETP.GEU.AND P4, PT, R27, -126, PT ;  /* 0xc2fc00001b00780b */ /* 0x000fc80003f8e000 */
[----:B------:R-:W-:Y:S01]  /*4680*/  @!P3 FMUL R34, R34, 0.5 ;  /* 0x3f0000002222b820 */ /* 0x000fe20000400000 */
[----:B------:R3:W4:Y:S01]  /*4690*/  MUFU.EX2 R47, R31 ;  /* 0x0000001f002f7308 */ /* 0x0007220000000800 */
[----:B-----5:R-:W-:Y:S01]  /*46a0*/  @!P2 FMUL R42, R42, R42 ;  /* 0x0000002a2a2aa220 */ /* 0x020fe20000400000 */
[----:B------:R-:W-:Y:S01]  /*46b0*/  FSETP.GEU.AND P2, PT, R26, -126, PT ;  /* 0xc2fc00001a00780b */ /* 0x000fe20003f4e000 */
[----:B-1----:R-:W-:-:S05]  /*46c0*/  FFMA R30, R51, UR5, -R44 ;  /* 0x00000005331e7c23 */ /* 0x002fca000800082c */
[----:B------:R1:W5:Y:S01]  /*46d0*/  MUFU.EX2 R50, R34 ;  /* 0x0000002200327308 */ /* 0x0003620000000800 */
[----:B------:R-:W-:Y:S01]  /*46e0*/  @!P4 FMUL R27, R27, 0.5 ;  /* 0x3f0000001b1bc820 */ /* 0x000fe20000400000 */
[----:B---3--:R-:W-:Y:S01]  /*46f0*/  FFMA R31, R55, UR5, -R44 ;  /* 0x00000005371f7c23 */ /* 0x008fe2000800082c */
[----:B--2---:R-:W-:Y:S01]  /*4700*/  @!P6 FMUL R46, R46, R46 ;  /* 0x0000002e2e2ee220 */ /* 0x004fe20000400000 */
[----:B------:R-:W-:-:S03]  /*4710*/  FSETP.GEU.AND P6, PT, R30, -126, PT ;  /* 0xc2fc00001e00780b */ /* 0x000fc60003fce000 */
[----:B------:R-:W-:Y:S01]  /*4720*/  @!P2 FMUL R26, R26, 0.5 ;  /* 0x3f0000001a1aa820 */ /* 0x000fe20000400000 */
[----:B------:R2:W3:Y:S01]  /*4730*/  MUFU.EX2 R53, R27 ;  /* 0x0000001b00357308 */ /* 0x0004e20000000800 */
[----:B----4-:R-:W-:Y:S01]  /*4740*/  @!P5 FMUL R47, R47, R47 ;  /* 0x0000002f2f2fd220 */ /* 0x010fe20000400000 */
[----:B------:R-:W-:Y:S01]  /*4750*/  FSETP.GEU.AND P5, PT, R54, -126, PT ;  /* 0xc2fc00003600780b */ /* 0x000fe20003fae000 */
[----:B-1----:R-:W-:-:S05]  /*4760*/  FADD R34, R37, R20 ;  /* 0x0000001425227221 */ /* 0x002fca0000000000 */
[----:B------:R1:W4:Y:S01]  /*4770*/  MUFU.EX2 R51, R26 ;  /* 0x0000001a00337308 */ /* 0x0003220000000800 */
[----:B-----5:R-:W-:Y:S01]  /*4780*/  @!P3 FMUL R50, R50, R50 ;  /* 0x000000323232b220 */ /* 0x020fe20000400000 */
[----:B------:R-:W-:Y:S01]  /*4790*/  FSETP.GEU.AND P3, PT, R31, -126, PT ;  /* 0xc2fc00001f00780b */ /* 0x000fe20003f6e000 */
[----:B------:R-:W-:Y:S01]  /*47a0*/  @!P6 FMUL R30, R30, 0.5 ;  /* 0x3f0000001e1ee820 */ /* 0x000fe20000400000 */
[----:B--2---:R-:W-:-:S03]  /*47b0*/  FADD R27, R29, R14 ;  /* 0x0000000e1d1b7221 */ /* 0x004fc60000000000 */
[----:B------:R-:W-:Y:S01]  /*47c0*/  @!P5 FMUL R54, R54, 0.5 ;  /* 0x3f0000003636d820 */ /* 0x000fe20000400000 */
[----:B------:R2:W5:Y:S01]  /*47d0*/  MUFU.EX2 R44, R30 ;  /* 0x0000001e002c7308 */ /* 0x0005620000000800 */
[----:B---3--:R-:W-:Y:S01]  /*47e0*/  @!P4 FMUL R53, R53, R53 ;  /* 0x000000353535c220 */ /* 0x008fe20000400000 */
[----:B------:R-:W-:Y:S01]  /*47f0*/  FSETP.GEU.AND P4, PT, R138, -126, PT ;  /* 0xc2fc00008a00780b */ /* 0x000fe20003f8e000 */
[----:B-1----:R-:W-:Y:S01]  /*4800*/  FADD R26, R33, R10 ;  /* 0x0000000a211a7221 */ /* 0x002fe20000000000 */
[----:B------:R-:W-:Y:S01]  /*4810*/  FADD R34, R27, R34 ;  /* 0x000000221b227221 */ /* 0x000fe20000000000 */
[----:B------:R-:W-:Y:S01]  /*4820*/  FADD R27, R48, R47 ;  /* 0x0000002f301b7221 */ /* 0x000fe20000000000 */
[----:B------:R-:W-:Y:S01]  /*4830*/  FADD R139, R38, R53 ;  /* 0x00000035268b7221 */ /* 0x000fe20000000000 */
[----:B------:R-:W-:Y:S01]  /*4840*/  @!P3 FMUL R31, R31, 0.5 ;  /* 0x3f0000001f1fb820 */ /* 0x000fe20000400000 */
[----:B------:R1:W3:Y:S01]  /*4850*/  MUFU.EX2 R55, R54 ;  /* 0x0000003600377308 */ /* 0x0002e20000000800 */
[----:B----4-:R-:W-:Y:S01]  /*4860*/  @!P2 FMUL R51, R51, R51 ;  /* 0x000000333333a220 */ /* 0x010fe20000400000 */
[----:B------:R-:W-:Y:S01]  /*4870*/  FSETP.GEU.AND P2, PT, R0, -126, PT ;  /* 0xc2fc00000000780b */ /* 0x000fe20003f4e000 */
[----:B------:R-:W-:Y:S01]  /*4880*/  FADD R35, R9, R26 ;  /* 0x0000001a09237221 */ /* 0x000fe20000000000 */
[----:B--2---:R-:W-:Y:S01]  /*4890*/  FADD R30, R32, R21 ;  /* 0x00000015201e7221 */ /* 0x004fe20000000000 */
[----:B------:R-:W-:-:S02]  /*48a0*/  FADD R26, R28, R15 ;  /* 0x0000000f1c1a7221 */ /* 0x000fc40000000000 */
[----:B------:R-:W-:Y:S01]  /*48b0*/  @!P4 FMUL R138, R138, 0.5 ;  /* 0x3f0000008a8ac820 */ /* 0x000fe20000400000 */
[----:B------:R2:W4:Y:S01]  /*48c0*/  MUFU.EX2 R40, R31 ;  /* 0x0000001f00287308 */ /* 0x0005220000000800 */
[----:B-----5:R-:W-:Y:S01]  /*48d0*/  @!P6 FMUL R44, R44, R44 ;  /* 0x0000002c2c2ce220 */ /* 0x020fe20000400000 */
[----:B------:R-:W-:Y:S01]  /*48e0*/  FADD R11, R11, R30 ;  /* 0x0000001e0b0b7221 */ /* 0x000fe20000000000 */
[----:B------:R-:W-:Y:S01]  /*48f0*/  FADD R30, R49, R50 ;  /* 0x00000032311e7221 */ /* 0x000fe20000000000 */
[----:B------:R-:W-:Y:S01]  /*4900*/  FADD R34, R35, R34 ;  /* 0x0000002223227221 */ /* 0x000fe20000000000 */
[----:B-1----:R-:W-:Y:S01]  /*4910*/  FADD R54, R39, R44 ;  /* 0x0000002c27367221 */ /* 0x002fe20000000000 */
[----:B------:R-:W-:Y:S01]  /*4920*/  F2FP.F16.F32.PACK_AB R35, R51, R50 ;  /* 0x000000323323723e */ /* 0x000fe200000000ff */
[----:B------:R-:W-:Y:S01]  /*4930*/  @!P2 FMUL R0, R0, 0.5 ;  /* 0x3f0000000000a820 */ /* 0x000fe20000400000 */
[----:B------:R-:W1:Y:S01]  /*4940*/  MUFU.EX2 R138, R138 ;  /* 0x0000008a008a7308 */ /* 0x000e620000000800 */
[----:B--2---:R-:W-:Y:S01]  /*4950*/  FADD R31, R36, R41 ;  /* 0x00000029241f7221 */ /* 0x004fe20000000000 */
[----:B---3--:R-:W-:Y:S01]  /*4960*/  @!P5 FMUL R55, R55, R55 ;  /* 0x000000373737d220 */ /* 0x008fe20000400000 */
[----:B------:R-:W-:Y:S01]  /*4970*/  FADD R27, R27, R54 ;  /* 0x000000361b1b7221 */ /* 0x000fe20000000000 */
[----:B------:R-:W-:Y:S01]  /*4980*/  F2FP.F16.F32.PACK_AB R53, R44, R53 ;  /* 0x000000352c35723e */ /* 0x000fe200000000ff */
[----:B------:R-:W-:Y:S01]  /*4990*/  FADD R26, R26, R31 ;  /* 0x0000001f1a1a7221 */ /* 0x000fe20000000000 */
[----:B------:R-:W-:Y:S01]  /*49a0*/  FADD R31, R52, R51 ;  /* 0x00000033341f7221 */ /* 0x000fe20000000000 */
[----:B------:R-:W-:Y:S01]  /*49b0*/  FADD R141, R42, R55 ;  /* 0x000000372a8d7221 */ /* 0x000fe20000000000 */
[----:B------:R2:W3:Y:S01]  /*49c0*/  MUFU.EX2 R9, R0 ;  /* 0x0000000000097308 */ /* 0x0004e20000000800 */
[----:B----4-:R-:W-:Y:S01]  /*49d0*/  @!P3 FMUL R40, R40, R40 ;  /* 0x000000282828b220 */ /* 0x010fe20000400000 */
[----:B------:R-:W-:Y:S01]  /*49e0*/  FADD R11, R11, R26 ;  /* 0x0000001a0b0b7221 */ /* 0x000fe20000000000 */
[----:B------:R-:W-:Y:S01]  /*49f0*/  FADD R141, R30, R141 ;  /* 0x0000008d1e8d7221 */ /* 0x000fe20000000000 */
[----:B------:R-:W-:Y:S01]  /*4a00*/  F2FP.F16.F32.PACK_AB R26, R29, R28 ;  /* 0x0000001c1d1a723e */ /* 0x000fe200000000ff */
[----:B------:R-:W-:Y:S01]  /*4a10*/  FADD R140, R43, R40 ;  /* 0x000000282b8c7221 */ /* 0x000fe20000000000 */
[----:B------:R-:W-:Y:S01]  /*4a20*/  FADD R34, R11, R34 ;  /* 0x000000220b227221 */ /* 0x000fe20000000000 */
[----:B------:R-:W-:Y:S01]  /*4a30*/  F2FP.F16.F32.PACK_AB R28, R33, R32 ;  /* 0x00000020211c723e */ /* 0x000fe200000000ff */
[----:B--2---:R-:W-:Y:S01]  /*4a40*/  FADD R0, R45, R46 ;  /* 0x0000002e2d007221 */ /* 0x004fe20000000000 */
[----:B------:R-:W-:Y:S01]  /*4a50*/  FADD R140, R31, R140 ;  /* 0x0000008c1f8c7221 */ /* 0x000fe20000000000 */
[----:B-1----:R-:W-:Y:S01]  /*4a60*/  @!P4 FMUL R138, R138, R138 ;  /* 0x0000008a8a8ac220 */ /* 0x002fe20000400000 */
[----:B------:R-:W-:Y:S01]  /*4a70*/  F2FP.F16.F32.PACK_AB R29, R39, R38 ;  /* 0x00000026271d723e */ /* 0x000fe200000000ff */
[----:B------:R-:W-:Y:S01]  /*4a80*/  FADD R0, R0, R139 ;  /* 0x0000008b00007221 */ /* 0x000fe20000000000 */
[----:B------:R-:W-:Y:S01]  /*4a90*/  FADD R27, R27, R140 ;  /* 0x0000008c1b1b7221 */ /* 0x000fe20000000000 */
[-C--:B------:R-:W-:Y:S01]  /*4aa0*/  FMUL R122, R122, R138.reuse ;  /* 0x0000008a7a7a7220 */ /* 0x080fe20000400000 */
[-C--:B------:R-:W-:Y:S01]  /*4ab0*/  FMUL R123, R123, R138.reuse ;  /* 0x0000008a7b7b7220 */ /* 0x080fe20000400000 */
[----:B------:R-:W-:Y:S01]  /*4ac0*/  FADD R0, R0, R141 ;  /* 0x0000008d00007221 */ /* 0x000fe20000000000 */
[----:B---3--:R-:W-:Y:S01]  /*4ad0*/  @!P2 FMUL R9, R9, R9 ;  /* 0x000000090909a220 */ /* 0x008fe20000400000 */
[-C--:B------:R-:W-:Y:S01]  /*4ae0*/  FMUL R126, R126, R138.reuse ;  /* 0x0000008a7e7e7220 */ /* 0x080fe20000400000 */
[----:B------:R-:W-:Y:S01]  /*4af0*/  FMUL R127, R127, R138 ;  /* 0x0000008a7f7f7220 */ /* 0x000fe20000400000 */
[----:B------:R-:W-:Y:S01]  /*4b00*/  FADD R27, R0, R27 ;  /* 0x0000001b001b7221 */ /* 0x000fe20000000000 */
[----:B------:R-:W-:Y:S01]  /*4b10*/  SHF.L.U32 R0, R23, 0x1f, RZ ;  /* 0x0000001f17007819 */ /* 0x000fe200000006ff */
[----:B------:R-:W-:Y:S01]  /*4b20*/  FFMA R6, R9, R6, R34 ;  /* 0x0000000609067223 */ /* 0x000fe20000000022 */
[----:B------:R-:W-:Y:S01]  /*4b30*/  FMUL R120, R120, R9 ;  /* 0x0000000978787220 */ /* 0x000fe20000400000 */
[----:B------:R-:W-:Y:S01]  /*4b40*/  FFMA R3, R138, R3, R27 ;  /* 0x000000038a037223 */ /* 0x000fe2000000001b */
[----:B------:R1:W2:Y:S01]  /*4b50*/  SYNCS.PHASECHK.TRANS64.TRYWAIT P2, [UR10+0x27400], R0 ;  /* 0x02740000ff0075a7 */ /* 0x0002a2000804014a */
[----:B------:R-:W-:Y:S01]  /*4b60*/  F2FP.F16.F32.PACK_AB R27, R52, R49 ;  /* 0x00000031341b723e */ /* 0x000fe200000000ff */
[-C--:B------:R-:W-:Y:S01]  /*4b70*/  FMUL R121, R121, R9.reuse ;  /* 0x0000000979797220 */ /* 0x080fe20000400000 */
        /* <DEDUP_REMOVED lines=37> */
[----:B------:R-:W-:Y:S01]  /*4dd0*/  FMUL R69, R69, R9 ;  /* 0x0000000945457220 */ /* 0x000fe20000400000 */
        /* <DEDUP_REMOVED lines=36> */
[----:B------:R-:W-:-:S02]  /*5020*/  F2FP.F16.F32.PACK_AB R30, R37, R36 ;  /* 0x00000024251e723e */ /* 0x000fc400000000ff */
[----:B------:R-:W-:Y:S02]  /*5030*/  F2FP.F16.F32.PACK_AB R31, R43, R42 ;  /* 0x0000002a2b1f723e */ /* 0x000fe400000000ff */
[----:B------:R-:W-:Y:S02]  /*5040*/  F2FP.F16.F32.PACK_AB R32, R12, R13 ;  /* 0x0000000d0c20723e */ /* 0x000fe400000000ff */
[----:B------:R-:W-:Y:S02]  /*5050*/  F2FP.F16.F32.PACK_AB R33, R47, R46 ;  /* 0x0000002e2f21723e */ /* 0x000fe400000000ff */
[----:B------:R-:W-:Y:S02]  /*5060*/  F2FP.F16.F32.PACK_AB R34, R14, R15 ;  /* 0x0000000f0e22723e */ /* 0x000fe400000000ff */
[----:B------:R-:W-:Y:S02]  /*5070*/  F2FP.F16.F32.PACK_AB R52, R10, R21 ;  /* 0x000000150a34723e */ /* 0x000fe400000000ff */
[----:B------:R-:W-:Y:S01]  /*5080*/  F2FP.F16.F32.PACK_AB R54, R20, R41 ;  /* 0x000000291436723e */ /* 0x000fe200000000ff */
[----:B-12---:R-:W-:Y:S06]  /*5090*/  @!P0 BRA `(.L_x_29) ;  /* 0x0000000000048947 */ /* 0x006fec0003800000 */
[----:B------:R-:W-:Y:S01]  /*50a0*/  BPT.TRAP 0x1 ;  /* 0x000000040000795c */ /* 0x000fe20000300000 */
.L_x_29:
[----:B------:R-:W-:Y:S05]  /*50b0*/  @P2 BRA `(.L_x_30) ;  /* 0x0000000000082947 */ /* 0x000fea0003800000 */
[----:B------:R-:W1:Y:S02]  /*50c0*/  SYNCS.PHASECHK.TRANS64.TRYWAIT P2, [UR10+0x27400], R0 ;  /* 0x02740000ff0075a7 */ /* 0x000e64000804014a */
[----:B-1----:R-:W-:Y:S05]  /*50d0*/  @!P2 BRA `(.L_x_31) ;  /* 0x0000007400b4a947 */ /* 0x002fea0003800000 */
.L_x_30:
[----:B------:R-:W-:Y:S01]  /*50e0*/  UIMAD UR10, UR6, 0x500, UR39 ;  /* 0x00000500060a78a4 */ /* 0x000fe2000f8e0227 */
[----:B------:R-:W-:Y:S01]  /*50f0*/  WARPGROUP.ARRIVE ;  /* 0x00000000000079c5 */ /* 0x000fe20000000000 */
[----:B------:R-:W-:Y:S01]  /*5100*/  UMOV UR11, 0x80000020 ;  /* 0x80000020000b7882 */ /* 0x000fe20000000000 */
[----:B------:R-:W-:Y:S01]  /*5110*/  UMOV UR15, 0x80000020 ;  /* 0x80000020000f7882 */ /* 0x000fe20000000000 */
[----:B------:R-:W-:Y:S01]  /*5120*/  UIADD3 UR14, UR10, 0x100, URZ ;  /* 0x000001000a0e7890 */ /* 0x000fe2000fffe03f */
[----:B------:R-:W-:Y:S01]  /*5130*/  F2FP.F16.F32.PACK_AB R55, R40, R55 ;  /* 0x000000372837723e */ /* 0x000fe200000000ff */
[----:B------:R-:W-:Y:S02]  /*5140*/  UIADD3 UR18, UR10, 0x200, URZ ;  /* 0x000002000a127890 */ /* 0x000fe4000fffe03f */
[----:B------:R-:W-:Y:S02]  /*5150*/  UIADD3 UR19, UR10, 0x300, URZ ;  /* 0x000003000a137890 */ /* 0x000fe4000fffe03f */
[----:B------:R-:W-:Y:S01]  /*5160*/  HGMMA.64x32x16.F32 R120, R24, gdesc[UR8].tnspB, R120, gsb0 ;  /* 0x4060000818787df0 */ /* 0x000fe20008000878 */
[----:B------:R-:W-:-:S02]  /*5170*/  UIADD3 UR11, UR10, 0x400, URZ ;  /* 0x000004000a0b7890 */ /* 0x000fc4000fffe03f */
        /* <DEDUP_REMOVED lines=85> */
[----:B------:R-:W-:-:S03]  /*56d0*/  UIADD3 UR14, UR10, 0x4c0, URZ ;  /* 0x000004c00a0e7890 */ /* 0x000fc6000fffe03f */
[----:B------:R-:W-:Y:S01]  /*56e0*/  UMOV UR10, UR18 ;  /* 0x00000012000a7c82 */ /* 0x000fe20008000000 */
        /* <DEDUP_REMOVED lines=21> */
.L_x_32:
[----:B------:R-:W-:-:S04]  /*5840*/  ULEA UR10, UR4, UR38, 0x3 ;  /* 0x00000026040a7291 */ /* 0x000fc8000f8e183f */
[----:B------:R-:W-:-:S04]  /*5850*/  UIADD3 UR10, UR10, 0x27428, URZ ;  /* 0x000274280a0a7890 */ /* 0x000fc8000fffe03f */
[----:B------:R-:W-:-:S09]  /*5860*/  UPRMT UR10, URZ, 0x654, UR10 ;  /* 0x000006543f0a7896 */ /* 0x000fd2000800000a */
[----:B------:R-:W-:Y:S01]  /*5870*/  SYNCS.ARRIVE.TRANS64.RED.A1T0 RZ, [UR10], RZ ;  /* 0x000000ffffff79a7 */ /* 0x000fe2000810040a */
[----:B------:R-:W-:Y:S05]  /*5880*/  @P1 BRA `(.L_x_33) ;  /* 0x0000000000041947 */ /* 0x000fea0003800000 */
[----:B------:R-:W-:Y:S01]  /*5890*/  BPT.TRAP 0x1 ;  /* 0x000000040000795c */ /* 0x000fe20000300000 */
.L_x_33:
[----:B------:R-:W-:-:S04]  /*58a0*/  UIADD3 UR4, UR4, 0x1, URZ ;  /* 0x0000000104047890 */ /* 0x000fc8000fffe03f */
[----:B------:R-:W-:-:S04]  /*58b0*/  UISETP.NE.AND UP0, UPT, UR4, 0x5, UPT ;  /* 0x000000050400788c */ /* 0x000fc8000bf05270 */
[----:B------:R-:W-:Y:S01]  /*58c0*/  USEL UR10, UR4, URZ, UP0 ;  /* 0x0000003f040a7287 */ /* 0x000fe20008000000 */
[----:B------:R-:W-:Y:S11]  /*58d0*/  @!P0 BRA `(.L_x_34) ;  /* 0x0000000000048947 */ /* 0x000ff60003800000 */
[----:B------:R-:W-:Y:S01]  /*58e0*/  BPT.TRAP 0x1 ;  /* 0x000000040000795c */ /* 0x000fe20000300000 */
.L_x_34:
[----:B------:R-:W-:-:S04]  /*58f0*/  ULEA UR4, UR10, UR38, 0x3 ;  /* 0x000000260a047291 */ /* 0x000fc8000f8e183f */
[----:B------:R-:W-:-:S04]  /*5900*/  UIADD3 UR4, UR4, 0x27428, URZ ;  /* 0x0002742804047890 */ /* 0x000fc8000fffe03f */
[----:B------:R-:W-:-:S09]  /*5910*/  UPRMT UR4, URZ, 0x654, UR4 ;  /* 0x000006543f047896 */ /* 0x000fd20008000004 */
[----:B------:R-:W-:Y:S01]  /*5920*/  SYNCS.ARRIVE.TRANS64.RED.A1T0 RZ, [UR4], RZ ;  /* 0x000000ffffff79a7 */ /* 0x000fe20008100404 */
[----:B------:R-:W-:Y:S05]  /*5930*/  @P1 BRA `(.L_x_35) ;  /* 0x0000000000041947 */ /* 0x000fea0003800000 */
[----:B------:R-:W-:Y:S01]  /*5940*/  BPT.TRAP 0x1 ;  /* 0x000000040000795c */ /* 0x000fe20000300000 */
.L_x_35:
[----:B------:R-:W-:Y:S01]  /*5950*/  UIADD3 UR6, UR6, 0x1, URZ ;  /* 0x0000000106067890 */ /* 0x000fe2000fffe03f */
[C---:B------:R-:W-:Y:S01]  /*5960*/  ISETP.GT.AND P2, PT, R8.reuse, 0x1, PT ;  /* 0x000000010800780c */ /* 0x040fe20003f44270 */
[----:B------:R-:W-:Y:S01]  /*5970*/  UIADD3 UR4, UR10, 0x1, URZ ;  /* 0x000000010a047890 */ /* 0x000fe2000fffe03f */
[----:B------:R-:W-:Y:S01]  /*5980*/  VIADD R7, R7, 0x40 ;  /* 0x0000004007077836 */ /* 0x000fe20000000000 */
[----:B------:R-:W-:Y:S01]  /*5990*/  UISETP.NE.AND UP1, UPT, UR6, 0x5, UPT ;  /* 0x000000050600788c */ /* 0x000fe2000bf25270 */
[----:B-1----:R-:W-:Y:S01]  /*59a0*/  IADD3 R0, R8, -0x1, RZ ;  /* 0xffffffff08007810 */ /* 0x002fe20007ffe0ff */
[----:B------:R-:W-:Y:S01]  /*59b0*/  UISETP.NE.AND UP0, UPT, UR4, 0x5, UPT ;  /* 0x000000050400788c */ /* 0x000fe2000bf05270 */
[----:B------:R-:W-:Y:S01]  /*59c0*/  MOV R11, R4 ;  /* 0x00000004000b7202 */ /* 0x000fe20000000f00 */
[----:B------:R-:W-:Y:S01]  /*59d0*/  USEL UR10, URZ, 0x1, UP1 ;  /* 0x000000013f0a7887 */ /* 0x000fe20008800000 */
[----:B------:R-:W-:Y:S01]  /*59e0*/  IMAD.MOV.U32 R9, RZ, RZ, R5 ;  /* 0x000000ffff097224 */ /* 0x000fe200078e0005 */
[----:B------:R-:W-:-:S02]  /*59f0*/  USEL UR4, UR4, URZ, UP0 ;  /* 0x0000003f04047287 */ /* 0x000fc40008000000 */
[----:B------:R-:W-:Y:S02]  /*5a00*/  USEL UR37, UR6, URZ, UP1 ;  /* 0x0000003f06257287 */ /* 0x000fe40008800000 */
[----:B------:R-:W-:Y:S01]  /*5a10*/  LOP3.LUT R23, R23, UR10, RZ, 0x3c, !PT ;  /* 0x0000000a17177c12 */ /* 0x000fe2000f8e3cff */
[----:B------:R-:W-:Y:S09]  /*5a20*/  @P2 BRA `(.L_x_36) ;  /* 0xffffffdc00242947 */ /* 0x000ff2000383ffff */
.L_x_25:
[----:B------:R-:W-:-:S13]  /*5a30*/  ISETP.GE.AND P2, PT, R8, RZ, PT ;  /* 0x000000ff0800720c */ /* 0x000fda0003f46270 */
[----:B------:R-:W-:Y:S05]  /*5a40*/  @!P2 BRA `(.L_x_37) ;  /* 0x00000028002ca947 */ /* 0x000fea0003800000 */
[----:B------:R-:W-:Y:S01]  /*5a50*/  IADD3 R8, R8, 0x1, RZ ;  /* 0x0000000108087810 */ /* 0x000fe20007ffe0ff */
[----:B------:R-:W-:Y:S01]  /*5a60*/  IMAD.MOV.U32 R0, RZ, RZ, R5 ;  /* 0x000000ffff007224 */ /* 0x000fe200078e0005 */
[----:B------:R-:W-:Y:S01]  /*5a70*/  MOV R9, R4 ;  /* 0x0000000400097202 */ /* 0x000fe20000000f00 */
[----:B------:R-:W-:-:S06]  /*5a80*/  ULDC UR5, c[0x0][0x604] ;  /* 0x0001810000057ab9 */ /* 0x000fcc0000000800 */
.L_x_48:
[----:B------:R-:W-:Y:S05]  /*5a90*/  @!P0 BRA `(.L_x_38) ;  /* 0x0000000000048947 */ /* 0x000fea0003800000 */
[----:B------:R-:W-:Y:S01]  /*5aa0*/  BPT.TRAP 0x1 ;  /* 0x000000040000795c */ /* 0x000fe20000300000 */
.L_x_38:
[----:B------:R-:W-:Y:S01]  /*5ab0*/  ULEA UR6, UR37, UR38, 0x3 ;  /* 0x0000002625067291 */ /* 0x000fe2000f8e183f */
[----:B------:R-:W-:-:S08]  /*5ac0*/  SHF.L.U32 R4, R23, 0x1f, RZ ;  /* 0x0000001f17047819 */ /* 0x000fd000000006ff */
[----:B------:R-:W1:Y:S02]  /*5ad0*/  SYNCS.PHASECHK.TRANS64.TRYWAIT P2, [UR6+0x27400], R4 ;  /* 0x02740004ff0075a7 */ /* 0x000e640008040146 */
[----:B-1----:R-:W-:Y:S05]  /*5ae0*/  @!P2 BRA `(.L_x_39) ;  /* 0x0000006c0048a947 */ /* 0x002fea0003800000 */
.L_x_133:
        /* <DEDUP_REMOVED lines=58> */
.L_x_40:
[----:B------:R-:W-:Y:S01]  /*5e90*/  LEA R146, R16, R19, 0x6 ;  /* 0x0000001310927211 */ /* 0x000fe200078e30ff */
[C---:B-1----:R-:W-:Y:S01]  /*5ea0*/  VIADD R5, R7.reuse, 0x8 ;  /* 0x0000000807057836 */ /* 0x042fe20000000000 */
[C---:B------:R-:W-:Y:S01]  /*5eb0*/  IADD3 R4, R7.reuse, 0x1, RZ ;  /* 0x0000000107047810 */ /* 0x040fe20007ffe0ff */
[C---:B------:R-:W-:Y:S01]  /*5ec0*/  VIADD R13, R7.reuse, 0x11 ;  /* 0x00000011070d7836 */ /* 0x040fe20000000000 */
[C---:B------:R-:W-:Y:S01]  /*5ed0*/  ISETP.GE.AND P2, PT, R146.reuse, R7, PT ;  /* 0x000000079200720c */ /* 0x040fe20003f46270 */
[C---:B------:R-:W-:Y:S01]  /*5ee0*/  VIADD R139, R7.reuse, 0x29 ;  /* 0x00000029078b7836 */ /* 0x040fe20000000000 */
[----:B------:R-:W-:Y:S01]  /*5ef0*/  ISETP.GE.AND P3, PT, R146, R4, PT ;  /* 0x000000049200720c */ /* 0x000fe20003f66270 */
[----:B------:R-:W-:Y:S01]  /*5f00*/  ULEA UR10, UR6, UR38, 0x3 ;  /* 0x00000026060a7291 */ /* 0x000fe2000f8e183f */
[----:B------:R-:W-:Y:S02]  /*5f10*/  FSEL R24, R24, -INF , P2 ;  /* 0xff80000018187808 */ /* 0x000fe40001000000 */
[----:B------:R-:W-:-:S02]  /*5f20*/  IADD3 R10, R7, 0x9, RZ ;  /* 0x00000009070a7810 */ /* 0x000fc40007ffe0ff */
[----:B------:R-:W-:Y:S02]  /*5f30*/  ISETP.GE.AND P2, PT, R146, R5, PT ;  /* 0x000000059200720c */ /* 0x000fe40003f46270 */
[----:B------:R-:W-:Y:S02]  /*5f40*/  FSEL R25, R25, -INF , P3 ;  /* 0xff80000019197808 */ /* 0x000fe40001800000 */
[----:B------:R-:W-:Y:S02]  /*5f50*/  FMNMX R14, R24, R9, !PT ;  /* 0x00000009180e7209 */ /* 0x000fe40007800000 */
[----:B------:R-:W-:Y:S02]  /*5f60*/  IADD3 R12, R7, 0x10, RZ ;  /* 0x00000010070c7810 */ /* 0x000fe40007ffe0ff */
[----:B------:R-:W-:Y:S02]  /*5f70*/  ISETP.GE.AND P3, PT, R146, R10, PT ;  /* 0x0000000a9200720c */ /* 0x000fe40003f66270 */
[----:B------:R-:W-:-:S02]  /*5f80*/  FSEL R28, R28, -INF , P2 ;  /* 0xff8000001c1c7808 */ /* 0x000fc40001000000 */
[----:B------:R-:W-:Y:S02]  /*5f90*/  FMNMX R11, R25, R14, !PT ;  /* 0x0000000e190b7209 */ /* 0x000fe40007800000 */
[----:B------:R-:W-:Y:S02]  /*5fa0*/  ISETP.GE.AND P2, PT, R146, R12, PT ;  /* 0x0000000c9200720c */ /* 0x000fe40003f46270 */
[----:B------:R-:W-:Y:S02]  /*5fb0*/  FSEL R29, R29, -INF , P3 ;  /* 0xff8000001d1d7808 */ /* 0x000fe40001800000 */
[----:B------:R-:W-:Y:S02]  /*5fc0*/  FMNMX R20, R28, R11, !PT ;  /* 0x0000000b1c147209 */ /* 0x000fe40007800000 */
[----:B------:R-:W-:Y:S02]  /*5fd0*/  IADD3 R14, R7, 0x18, RZ ;  /* 0x00000018070e7810 */ /* 0x000fe40007ffe0ff */
[----:B------:R-:W-:-:S02]  /*5fe0*/  ISETP.GE.AND P3, PT, R146, R13, PT ;  /* 0x0000000d9200720c */ /* 0x000fc40003f66270 */
[----:B------:R-:W-:Y:S02]  /*5ff0*/  FSEL R32, R32, -INF , P2 ;  /* 0xff80000020207808 */ /* 0x000fe40001000000 */
[----:B------:R-:W-:Y:S01]  /*6000*/  FMNMX R11, R29, R20, !PT ;  /* 0x000000141d0b7209 */ /* 0x000fe20007800000 */
[C---:B------:R-:W-:Y:S01]  /*6010*/  VIADD R20, R7.reuse, 0x20 ;  /* 0x0000002007147836 */ /* 0x040fe20000000000 */
[----:B------:R-:W-:Y:S02]  /*6020*/  IADD3 R15, R7, 0x19, RZ ;  /* 0x00000019070f7810 */ /* 0x000fe40007ffe0ff */
[----:B------:R-:W-:Y:S02]  /*6030*/  ISETP.GE.AND P2, PT, R146, R14, PT ;  /* 0x0000000e9200720c */ /* 0x000fe40003f46270 */
[----:B------:R-:W-:Y:S02]  /*6040*/  FSEL R33, R33, -INF , P3 ;  /* 0xff80000021217808 */ /* 0x000fe40001800000 */
[----:B------:R-:W-:-:S02]  /*6050*/  FMNMX R138, R32, R11, !PT ;  /* 0x0000000b208a7209 */ /* 0x000fc40007800000 */
[----:B------:R-:W-:Y:S02]  /*6060*/  ISETP.GE.AND P3, PT, R146, R15, PT ;  /* 0x0000000f9200720c */ /* 0x000fe40003f66270 */
[----:B------:R-:W-:Y:S02]  /*6070*/  FSEL R36, R36, -INF , P2 ;  /* 0xff80000024247808 */ /* 0x000fe40001000000 */
[----:B------:R-:W-:Y:S02]  /*6080*/  FMNMX R11, R33, R138, !PT ;  /* 0x0000008a210b7209 */ /* 0x000fe40007800000 */
[----:B------:R-:W-:Y:S02]  /*6090*/  IADD3 R21, R7, 0x21, RZ ;  /* 0x0000002107157810 */ /* 0x000fe40007ffe0ff */
[----:B------:R-:W-:Y:S02]  /*60a0*/  ISETP.GE.AND P2, PT, R146, R20, PT ;  /* 0x000000149200720c */ /* 0x000fe40003f46270 */
[----:B------:R-:W-:-:S02]  /*60b0*/  FSEL R37, R37, -INF , P3 ;  /* 0xff80000025257808 */ /* 0x000fc40001800000 */
[----:B------:R-:W-:Y:S02]  /*60c0*/  FMNMX R140, R36, R11, !PT ;  /* 0x0000000b248c7209 */ /* 0x000fe40007800000 */
[----:B------:R-:W-:Y:S02]  /*60d0*/  IADD3 R138, R7, 0x28, RZ ;  /* 0x00000028078a7810 */ /* 0x000fe40007ffe0ff */
[----:B------:R-:W-:Y:S02]  /*60e0*/  ISETP.GE.AND P3, PT, R146, R21, PT ;  /* 0x000000159200720c */ /* 0x000fe40003f66270 */
[----:B------:R-:W-:Y:S02]  /*60f0*/  FSEL R40, R40, -INF , P2 ;  /* 0xff80000028287808 */ /* 0x000fe40001000000 */
[----:B------:R-:W-:Y:S02]  /*6100*/  FMNMX R11, R37, R140, !PT ;  /* 0x0000008c250b7209 */ /* 0x000fe40007800000 */
[----:B------:R-:W-:-:S02]  /*6110*/  ISETP.GE.AND P2, PT, R146, R138, PT ;  /* 0x0000008a9200720c */ /* 0x000fc40003f46270 */
[----:B------:R-:W-:Y:S02]  /*6120*/  FSEL R41, R41, -INF , P3 ;  /* 0xff80000029297808 */ /* 0x000fe40001800000 */
[----:B------:R-:W-:Y:S02]  /*6130*/  FMNMX R142, R40, R11, !PT ;  /* 0x0000000b288e7209 */ /* 0x000fe40007800000 */
[----:B------:R-:W-:Y:S02]  /*6140*/  IADD3 R140, R7, 0x30, RZ ;  /* 0x00000030078c7810 */ /* 0x000fe40007ffe0ff */
[----:B------:R-:W-:Y:S02]  /*6150*/  ISETP.GE.AND P3, PT, R146, R139, PT ;  /* 0x0000008b9200720c */ /* 0x000fe40003f66270 */
[----:B------:R-:W-:Y:S02]  /*6160*/  FSEL R44, R44, -INF , P2 ;  /* 0xff8000002c2c7808 */ /* 0x000fe40001000000 */
[----:B------:R-:W-:Y:S01]  /*6170*/  FMNMX R11, R41, R142, !PT ;  /* 0x0000008e290b7209 */ /* 0x000fe20007800000 */
[C---:B------:R-:W-:Y:S01]  /*6180*/  VIADD R142, R7.reuse, 0x38 ;  /* 0x00000038078e7836 */ /* 0x040fe20000000000 */
[----:B------:R-:W-:-:S02]  /*6190*/  IADD3 R141, R7, 0x31, RZ ;  /* 0x00000031078d7810 */ /* 0x000fc40007ffe0ff */
[----:B------:R-:W-:Y:S02]  /*61a0*/  ISETP.GE.AND P2, PT, R146, R140, PT ;  /* 0x0000008c9200720c */ /* 0x000fe40003f46270 */
[----:B------:R-:W-:Y:S02]  /*61b0*/  FSEL R45, R45, -INF , P3 ;  /* 0xff8000002d2d7808 */ /* 0x000fe40001800000 */
[----:B------:R-:W-:Y:S02]  /*61c0*/  FMNMX R144, R44, R11, !PT ;  /* 0x0000000b2c907209 */ /* 0x000fe40007800000 */
[----:B------:R-:W-:Y:S02]  /*61d0*/  ISETP.GE.AND P3, PT, R146, R141, PT ;  /* 0x0000008d9200720c */ /* 0x000fe40003f66270 */
[----:B------:R-:W-:Y:S02]  /*61e0*/  FSEL R48, R48, -INF , P2 ;  /* 0xff80000030307808 */ /* 0x000fe40001000000 */
[----:B------:R-:W-:-:S02]  /*61f0*/  FMNMX R11, R45, R144, !PT ;  /* 0x000000902d0b7209 */ /* 0x000fc40007800000 */
[----:B------:R-:W-:Y:S02]  /*6200*/  IADD3 R143, R7, 0x39, RZ ;  /* 0x00000039078f7810 */ /* 0x000fe40007ffe0ff */
[----:B------:R-:W-:Y:S02]  /*6210*/  ISETP.GE.AND P2, PT, R146, R142, PT ;  /* 0x0000008e9200720c */ /* 0x000fe40003f46270 */
[----:B------:R-:W-:Y:S02]  /*6220*/  FSEL R49, R49, -INF , P3 ;  /* 0xff80000031317808 */ /* 0x000fe40001800000 */
[----:B------:R-:W-:Y:S02]  /*6230*/  FMNMX R144, R48, R11, !PT ;  /* 0x0000000b30907209 */ /* 0x000fe40007800000 */
[----:B------:R-:W-:Y:S02]  /*6240*/  ISETP.GE.AND P3, PT, R146, R143, PT ;  /* 0x0000008f9200720c */ /* 0x000fe40003f66270 */
[----:B------:R-:W-:-:S02]  /*6250*/  FSEL R52, R52, -INF , P2 ;  /* 0xff80000034347808 */ /* 0x000fc40001000000 */
[----:B------:R-:W-:Y:S02]  /*6260*/  FMNMX R11, R49, R144, !PT ;  /* 0x00000090310b7209 */ /* 0x000fe40007800000 */
[----:B------:R-:W-:Y:S02]  /*6270*/  FSEL R53, R53, -INF , P3 ;  /* 0xff80000035357808 */ /* 0x000fe40001800000 */
[----:B------:R-:W-:Y:S02]  /*6280*/  FMNMX R144, R52, R11, !PT ;  /* 0x0000000b34907209 */ /* 0x000fe40007800000 */
[----:B------:R-:W-:Y:S02]  /*6290*/  IADD3 R147, R146, 0x8, RZ ;  /* 0x0000000892937810 */ /* 0x000fe40007ffe0ff */
[----:B------:R-:W-:Y:S02]  /*62a0*/  FMNMX R144, R53, R144, !PT ;  /* 0x0000009035907209 */ /* 0x000fe40007800000 */
[----:B------:R-:W-:-:S02]  /*62b0*/  ISETP.GE.AND P2, PT, R147, R7, PT ;  /* 0x000000079300720c */ /* 0x000fc40003f46270 */
[C---:B------:R-:W-:Y:S01]  /*62c0*/  ISETP.GE.AND P3, PT, R147.reuse, R4, PT ;  /* 0x000000049300720c */ /* 0x040fe20003f66270 */
[----:B------:R-:W1:Y:S01]  /*62d0*/  SHFL.BFLY PT, R11, R144, 0x1, 0x1f ;  /* 0x0c201f00900b7f89 */ /* 0x000e6200000e0000 */
[----:B------:R-:W-:Y:S02]  /*62e0*/  ISETP.GE.AND P4, PT, R147, R13, PT ;  /* 0x0000000d9300720c */ /* 0x000fe40003f86270 */
[----:B------:R-:W-:Y:S02]  /*62f0*/  FSEL R27, R27, -INF , P3 ;  /* 0xff8000001b1b7808 */ /* 0x000fe40001800000 */
[----:B------:R-:W-:Y:S02]  /*6300*/  ISETP.GE.AND P3, PT, R147, R10, PT ;  /* 0x0000000a9300720c */ /* 0x000fe40003f66270 */
[----:B------:R-:W-:Y:S02]  /*6310*/  FSEL R35, R35, -INF , P4 ;  /* 0xff80000023237808 */ /* 0x000fe40002000000 */
[----:B------:R-:W-:-:S02]  /*6320*/  FSEL R31, R31, -INF , P3 ;  /* 0xff8000001f1f7808 */ /* 0x000fc40001800000 */
[C---:B------:R-:W-:Y:S02]  /*6330*/  ISETP.GE.AND P3, PT, R147.reuse, R14, PT ;  /* 0x0000000e9300720c */ /* 0x040fe40003f66270 */
[C---:B------:R-:W-:Y:S02]  /*6340*/  ISETP.GE.AND P4, PT, R147.reuse, R20, PT ;  /* 0x000000149300720c */ /* 0x040fe40003f86270 */
[----:B------:R-:W-:Y:S02]  /*6350*/  FSEL R38, R38, -INF , P3 ;  /* 0xff80000026267808 */ /* 0x000fe40001800000 */
[----:B------:R-:W-:Y:S02]  /*6360*/  ISETP.GE.AND P3, PT, R147, R21, PT ;  /* 0x000000159300720c */ /* 0x000fe40003f66270 */
[----:B------:R-:W-:Y:S02]  /*6370*/  FSEL R42, R42, -INF , P4 ;  /* 0xff8000002a2a7808 */ /* 0x000fe40002000000 */
[----:B------:R-:W-:-:S02]  /*6380*/  FSEL R43, R43, -INF , P3 ;  /* 0xff8000002b2b7808 */ /* 0x000fc40001800000 */
[C---:B------:R-:W-:Y:S02]  /*6390*/  ISETP.GE.AND P3, PT, R147.reuse, R141, PT ;  /* 0x0000008d9300720c */ /* 0x040fe40003f66270 */
[----:B-1----:R-:W-:Y:S02]  /*63a0*/  FMNMX R145, R144, R11, !PT ;  /* 0x0000000b90917209 */ /* 0x002fe40007800000 */
[----:B------:R-:W-:Y:S02]  /*63b0*/  FSEL R11, R26, -INF , P2 ;  /* 0xff8000001a0b7808 */ /* 0x000fe40001000000 */
[----:B------:R-:W-:Y:S01]  /*63c0*/  ISETP.GE.AND P2, PT, R147, R5, PT ;  /* 0x000000059300720c */ /* 0x000fe20003f46270 */
[----:B------:R-:W1:Y:S01]  /*63d0*/  SHFL.BFLY PT, R146, R145, 0x2, 0x1f ;  /* 0x0c401f0091927f89 */ /* 0x000e6200000e0000 */
[----:B------:R-:W-:Y:S02]  /*63e0*/  FMNMX R4, R11, R0, !PT ;  /* 0x000000000b047209 */ /* 0x000fe40007800000 */
[----:B------:R-:W-:-:S02]  /*63f0*/  FSEL R30, R30, -INF , P2 ;  /* 0xff8000001e1e7808 */ /* 0x000fc40001000000 */
[----:B------:R-:W-:Y:S02]  /*6400*/  FMNMX R5, R27, R4, !PT ;  /* 0x000000041b057209 */ /* 0x000fe40007800000 */
[----:B------:R-:W-:Y:S02]  /*6410*/  ISETP.GE.AND P2, PT, R147, R12, PT ;  /* 0x0000000c9300720c */ /* 0x000fe40003f46270 */
[----:B------:R-:W-:Y:S02]  /*6420*/  FMNMX R4, R30, R5, !PT ;  /* 0x000000051e047209 */ /* 0x000fe40007800000 */
[----:B------:R-:W-:Y:S02]  /*6430*/  FSEL R34, R34, -INF , P2 ;  /* 0xff80000022227808 */ /* 0x000fe40001000000 */
[----:B------:R-:W-:Y:S02]  /*6440*/  FMNMX R5, R31, R4, !PT ;  /* 0x000000041f057209 */ /* 0x000fe40007800000 */
[----:B------:R-:W-:-:S02]  /*6450*/  ISETP.GE.AND P2, PT, R147, R15, PT ;  /* 0x0000000f9300720c */ /* 0x000fc40003f46270 */
[----:B------:R-:W-:Y:S02]  /*6460*/  FMNMX R10, R34, R5, !PT ;  /* 0x00000005220a7209 */ /* 0x000fe40007800000 */
[----:B------:R-:W-:Y:S02]  /*6470*/  FSEL R39, R39, -INF , P2 ;  /* 0xff80000027277808 */ /* 0x000fe40001000000 */
[----:B------:R-:W-:Y:S02]  /*6480*/  FMNMX R5, R35, R10, !PT ;  /* 0x0000000a23057209 */ /* 0x000fe40007800000 */
[----:B------:R-:W-:Y:S02]  /*6490*/  ISETP.GE.AND P2, PT, R147, R139, PT ;  /* 0x0000008b9300720c */ /* 0x000fe40003f46270 */
[----:B-1----:R-:W-:Y:S02]  /*64a0*/  FMNMX R4, R145, R146, !PT ;  /* 0x0000009291047209 */ /* 0x002fe40007800000 */
[----:B------:R-:W-:-:S02]  /*64b0*/  FMNMX R14, R38, R5, !PT ;  /* 0x00000005260e7209 */ /* 0x000fc40007800000 */
[C---:B------:R-:W-:Y:S02]  /*64c0*/  FSETP.NEU.AND P5, PT, R4.reuse, -INF , PT ;  /* 0xff8000000400780b */ /* 0x040fe40003fad000 */
[----:B------:R-:W-:Y:S02]  /*64d0*/  FMNMX R5, R39, R14, !PT ;  /* 0x0000000e27057209 */ /* 0x000fe40007800000 */
[----:B------:R-:W-:Y:S02]  /*64e0*/  FSEL R10, R4, RZ, P5 ;  /* 0x000000ff040a7208 */ /* 0x000fe40002800000 */
[----:B------:R-:W-:Y:S02]  /*64f0*/  FSEL R47, R47, -INF , P2 ;  /* 0xff8000002f2f7808 */ /* 0x000fe40001000000 */
[----:B------:R-:W-:Y:S01]  /*6500*/  ISETP.GE.AND P5, PT, R147, R138, PT ;  /* 0x0000008a9300720c */ /* 0x000fe20003fa6270 */
[----:B------:R-:W-:Y:S01]  /*6510*/  FMUL R12, R10, UR5 ;  /* 0x000000050a0c7c20 */ /* 0x000fe20008400000 */
[----:B------:R-:W-:Y:S01]  /*6520*/  FMNMX R14, R42, R5, !PT ;  /* 0x000000052a0e7209 */ /* 0x000fe20007800000 */
[----:B------:R-:W-:Y:S01]  /*6530*/  FADD R10, -R10, R9 ;  /* 0x000000090a0a7221 */ /* 0x000fe20000000100 */
[----:B------:R-:W-:Y:S01]  /*6540*/  FSEL R46, R46, -INF , P5 ;  /* 0xff8000002e2e7808 */ /* 0x000fe20002800000 */
[--C-:B------:R-:W-:Y:S01]  /*6550*/  FFMA R25, R25, UR5, -R12.reuse ;  /* 0x0000000519197c23 */ /* 0x100fe2000800080c */
[--C-:B------:R-:W-:Y:S01]  /*6560*/  FFMA R24, R24, UR5, -R12.reuse ;  /* 0x0000000518187c23 */ /* 0x100fe2000800080c */
[----:B------:R-:W-:Y:S01]  /*6570*/  FMNMX R5, R43, R14, !PT ;  /* 0x0000000e2b057209 */ /* 0x000fe20007800000 */
[--C-:B------:R-:W-:Y:S01]  /*6580*/  FFMA R28, R28, UR5, -R12.reuse ;  /* 0x000000051c1c7c23 */ /* 0x100fe2000800080c */
[----:B------:R-:W-:Y:S01]  /*6590*/  ISETP.GE.AND P4, PT, R147, R140, PT ;  /* 0x0000008c9300720c */ /* 0x000fe20003f86270 */
[--C-:B------:R-:W-:Y:S01]  /*65a0*/  FFMA R29, R29, UR5, -R12.reuse ;  /* 0x000000051d1d7c23 */ /* 0x100fe2000800080c */
[----:B------:R-:W-:Y:S01]  /*65b0*/  FSETP.GEU.AND P2, PT, R25, -126, PT ;  /* 0xc2fc00001900780b */ /* 0x000fe20003f4e000 */
[--C-:B------:R-:W-:Y:S01]  /*65c0*/  FFMA R32, R32, UR5, -R12.reuse ;  /* 0x0000000520207c23 */ /* 0x100fe2000800080c */
[----:B------:R-:W-:Y:S01]  /*65d0*/  FSETP.GEU.AND P6, PT, R24, -126, PT ;  /* 0xc2fc00001800780b */ /* 0x000fe20003fce000 */
[--C-:B------:R-:W-:Y:S01]  /*65e0*/  FFMA R36, R36, UR5, -R12.reuse ;  /* 0x0000000524247c23 */ /* 0x100fe2000800080c */
[----:B------:R-:W-:Y:S01]  /*65f0*/  FMNMX R14, R46, R5, !PT ;  /* 0x000000052e0e7209 */ /* 0x000fe20007800000 */
[--C-:B------:R-:W-:Y:S01]  /*6600*/  FFMA R33, R33, UR5, -R12.reuse ;  /* 0x0000000521217c23 */ /* 0x100fe2000800080c */
[----:B------:R-:W-:Y:S01]  /*6610*/  FSEL R51, R51, -INF , P3 ;  /* 0xff80000033337808 */ /* 0x000fe20001800000 */
[--C-:B------:R-:W-:Y:S01]  /*6620*/  FFMA R37, R37, UR5, -R12.reuse ;  /* 0x0000000525257c23 */ /* 0x100fe2000800080c */
[----:B------:R-:W-:Y:S01]  /*6630*/  FSEL R50, R50, -INF , P4 ;  /* 0xff80000032327808 */ /* 0x000fe20002000000 */
[--C-:B------:R-:W-:Y:S01]  /*6640*/  FFMA R41, R41, UR5, -R12.reuse ;  /* 0x0000000529297c23 */ /* 0x100fe2000800080c */
[----:B------:R-:W-:Y:S01]  /*6650*/  FMNMX R5, R47, R14, !PT ;  /* 0x0000000e2f057209 */ /* 0x000fe20007800000 */
[--C-:B------:R-:W-:Y:S01]  /*6660*/  FFMA R40, R40, UR5, -R12.reuse ;  /* 0x0000000528287c23 */ /* 0x100fe2000800080c */
[----:B------:R-:W-:Y:S01]  /*6670*/  FSETP.GEU.AND P3, PT, R28, -126, PT ;  /* 0xc2fc00001c00780b */ /* 0x000fe20003f6e000 */
[----:B------:R-:W-:Y:S01]  /*6680*/  @!P2 FMUL R25, R25, 0.5 ;  /* 0x3f0000001919a820 */ /* 0x000fe20000400000 */
[C---:B------:R-:W-:Y:S01]  /*6690*/  ISETP.GE.AND P4, PT, R147.reuse, R143, PT ;  /* 0x0000008f9300720c */ /* 0x040fe20003f86270 */
[----:B------:R-:W-:Y:S01]  /*66a0*/  @!P6 FMUL R24, R24, 0.5 ;  /* 0x3f0000001818e820 */ /* 0x000fe20000400000 */
[----:B------:R-:W-:Y:S01]  /*66b0*/  ISETP.GE.AND P5, PT, R147, R142, PT ;  /* 0x0000008e9300720c */ /* 0x000fe20003fa6270 */
[--C-:B------:R-:W-:Y:S01]  /*66c0*/  FFMA R45, R45, UR5, -R12.reuse ;  /* 0x000000052d2d7c23 */ /* 0x100fe2000800080c */
[----:B------:R-:W-:Y:S01]  /*66d0*/  FMNMX R14, R50, R5, !PT ;  /* 0x00000005320e7209 */ /* 0x000fe20007800000 */
[----:B------:R-:W1:Y:S01]  /*66e0*/  MUFU.EX2 R25, R25 ;  /* 0x0000001900197308 */ /* 0x000e620000000800 */
[----:B------:R-:W-:Y:S01]  /*66f0*/  FSEL R55, R55, -INF , P4 ;  /* 0xff80000037377808 */ /* 0x000fe20002000000 */
[--C-:B------:R-:W-:Y:S01]  /*6700*/  FFMA R44, R44, UR5, -R12.reuse ;  /* 0x000000052c2c7c23 */ /* 0x100fe2000800080c */
[----:B------:R-:W-:Y:S01]  /*6710*/  FSEL R54, R54, -INF , P5 ;  /* 0xff80000036367808 */ /* 0x000fe20002800000 */
[--C-:B------:R-:W-:Y:S01]  /*6720*/  FFMA R48, R48, UR5, -R12.reuse ;  /* 0x0000000530307c23 */ /* 0x100fe2000800080c */
[----:B------:R-:W-:Y:S01]  /*6730*/  FSETP.GEU.AND P4, PT, R29, -126, PT ;  /* 0xc2fc00001d00780b */ /* 0x000fe20003f8e000 */
[----:B------:R-:W-:Y:S01]  /*6740*/  @!P3 FMUL R28, R28, 0.5 ;  /* 0x3f0000001c1cb820 */ /* 0x000fe20000400000 */
[----:B------:R-:W-:Y:S01]  /*6750*/  FMNMX R5, R51, R14, !PT ;  /* 0x0000000e33057209 */ /* 0x000fe20007800000 */
[----:B------:R-:W2:Y:S01]  /*6760*/  MUFU.EX2 R24, R24 ;  /* 0x0000001800187308 */ /* 0x000ea20000000800 */
[----:B------:R-:W-:Y:S01]  /*6770*/  FSETP.GEU.AND P5, PT, R32, -126, PT ;  /* 0xc2fc00002000780b */ /* 0x000fe20003fae000 */
[--C-:B------:R-:W-:Y:S01]  /*6780*/  FFMA R49, R49, UR5, -R12.reuse ;  /* 0x0000000531317c23 */ /* 0x100fe2000800080c */
[----:B------:R-:W-:Y:S01]  /*6790*/  FMNMX R14, R54, R5, !PT ;  /* 0x00000005360e7209 */ /* 0x000fe20007800000 */
[--C-:B------:R-:W-:Y:S01]  /*67a0*/  FFMA R52, R52, UR5, -R12.reuse ;  /* 0x0000000534347c23 */ /* 0x100fe2000800080c */
[----:B------:R-:W-:Y:S01]  /*67b0*/  FFMA R53, R53, UR5, -R12 ;  /* 0x0000000535357c23 */ /* 0x000fe2000800080c */
[----:B------:R-:W-:Y:S01]  /*67c0*/  FMUL R10, R10, UR5 ;  /* 0x000000050a0a7c20 */ /* 0x000fe20008400000 */
[----:B------:R-:W-:Y:S01]  /*67d0*/  FMNMX R14, R55, R14, !PT ;  /* 0x0000000e370e7209 */ /* 0x000fe20007800000 */
[----:B------:R-:W3:Y:S01]  /*67e0*/  MUFU.EX2 R26, R28 ;  /* 0x0000001c001a7308 */ /* 0x000ee20000000800 */
[----:B-1----:R-:W-:Y:S01]  /*67f0*/  @!P2 FMUL R25, R25, R25 ;  /* 0x000000191919a220 */ /* 0x002fe20000400000 */
[----:B------:R-:W-:Y:S01]  /*6800*/  @!P4 FMUL R29, R29, 0.5 ;  /* 0x3f0000001d1dc820 */ /* 0x000fe20000400000 */
[----:B------:R-:W-:Y:S01]  /*6810*/  FSETP.GEU.AND P2, PT, R36, -126, PT ;  /* 0xc2fc00002400780b */ /* 0x000fe20003f4e000 */
[----:B------:R-:W1:Y:S02]  /*6820*/  SHFL.BFLY PT, R5, R14, 0x1, 0x1f ;  /* 0x0c201f000e057f89 */ /* 0x000e6400000e0000 */
[----:B------:R-:W-:-:S02]  /*6830*/  @!P5 FMUL R32, R32, 0.5 ;  /* 0x3f0000002020d820 */ /* 0x000fc40000400000 */
[----:B------:R-:W4:Y:S01]  /*6840*/  MUFU.EX2 R29, R29 ;  /* 0x0000001d001d7308 */ /* 0x000f220000000800 */
[----:B--2---:R-:W-:Y:S01]  /*6850*/  @!P6 FMUL R24, R24, R24 ;  /* 0x000000181818e220 */ /* 0x004fe20000400000 */
[----:B------:R-:W-:-:S06]  /*6860*/  FSETP.GEU.AND P6, PT, R33, -126, PT ;  /* 0xc2fc00002100780b */ /* 0x000fcc0003fce000 */
[----:B------:R-:W2:Y:S01]  /*6870*/  MUFU.EX2 R28, R32 ;  /* 0x00000020001c7308 */ /* 0x000ea20000000800 */
[----:B---3--:R-:W-:Y:S01]  /*6880*/  @!P3 FMUL R26, R26, R26 ;  /* 0x0000001a1a1ab220 */ /* 0x008fe20000400000 */
[----:B------:R-:W-:Y:S01]  /*6890*/  FSETP.GEU.AND P3, PT, R37, -126, PT ;  /* 0xc2fc00002500780b */ /* 0x000fe20003f6e000 */
[----:B------:R-:W-:-:S04]  /*68a0*/  @!P2 FMUL R36, R36, 0.5 ;  /* 0x3f0000002424a820 */ /* 0x000fc80000400000 */
[----:B------:R-:W-:Y:S01]  /*68b0*/  @!P6 FMUL R33, R33, 0.5 ;  /* 0x3f0000002121e820 */ /* 0x000fe20000400000 */
[----:B----4-:R-:W-:Y:S01]  /*68c0*/  @!P4 FMUL R29, R29, R29 ;  /* 0x0000001d1d1dc220 */ /* 0x010fe20000400000 */
[----:B------:R-:W3:Y:S01]  /*68d0*/  MUFU.EX2 R36, R36 ;  /* 0x0000002400247308 */ /* 0x000ee20000000800 */
[----:B------:R-:W-:Y:S02]  /*68e0*/  FSETP.GEU.AND P4, PT, R40, -126, PT ;  /* 0xc2fc00002800780b */ /* 0x000fe40003f8e000 */
[----:B-1----:R-:W-:-:S03]  /*68f0*/  FMNMX R5, R14, R5, !PT ;  /* 0x000000050e057209 */ /* 0x002fc60007800000 */
[----:B------:R-:W-:Y:S01]  /*6900*/  @!P3 FMUL R37, R37, 0.5 ;  /* 0x3f0000002525b820 */ /* 0x000fe20000400000 */
[----:B--2---:R-:W-:Y:S01]  /*6910*/  @!P5 FMUL R28, R28, R28 ;  /* 0x0000001c1c1cd220 */ /* 0x004fe20000400000 */
[----:B------:R-:W-:Y:S01]  /*6920*/  FSETP.GEU.AND P5, PT, R41, -126, PT ;  /* 0xc2fc00002900780b */ /* 0x000fe20003fae000 */
[----:B------:R-:W1:Y:S01]  /*6930*/  MUFU.EX2 R33, R33 ;  /* 0x0000002100217308 */ /* 0x000e620000000800 */
[----:B------:R-:W2:Y:S04]  /*6940*/  SHFL.BFLY PT, R14, R5, 0x2, 0x1f ;  /* 0x0c401f00050e7f89 */ /* 0x000ea800000e0000 */
[----:B------:R-:W-:-:S03]  /*6950*/  @!P4 FMUL R40, R40, 0.5 ;  /* 0x3f0000002828c820 */ /* 0x000fc60000400000 */
[----:B------:R-:W4:Y:S01]  /*6960*/  MUFU.EX2 R37, R37 ;  /* 0x0000002500257308 */ /* 0x000f220000000800 */
[----:B---3--:R-:W-:Y:S01]  /*6970*/  @!P2 FMUL R36, R36, R36 ;  /* 0x000000242424a220 */ /* 0x008fe20000400000 */
[----:B------:R-:W-:Y:S02]  /*6980*/  FSETP.GEU.AND P2, PT, R45, -126, PT ;  /* 0xc2fc00002d00780b */ /* 0x000fe40003f4e000 */
[----:B------:R-:W-:-:S04]  /*6990*/  @!P5 FMUL R41, R41, 0.5 ;  /* 0x3f0000002929d820 */ /* 0x000fc80000400000 */
[----:B------:R-:W3:Y:S01]  /*69a0*/  MUFU.EX2 R32, R41 ;  /* 0x0000002900207308 */ /* 0x000ee20000000800 */
[----:B-1----:R-:W-:Y:S01]  /*69b0*/  @!P6 FMUL R33, R33, R33 ;  /* 0x000000212121e220 */ /* 0x002fe20000400000 */
[----:B------:R-:W-:-:S05]  /*69c0*/  FSETP.GEU.AND P6, PT, R44, -126, PT ;  /* 0xc2fc00002c00780b */ /* 0x000fca0003fce000 */
[----:B------:R-:W-:Y:S01]  /*69d0*/  @!P2 FMUL R45, R45, 0.5 ;  /* 0x3f0000002d2da820 */ /* 0x000fe20000400000 */
[----:B------:R-:W1:Y:S01]  /*69e0*/  MUFU.EX2 R13, R40 ;  /* 0x00000028000d7308 */ /* 0x000e620000000800 */
[----:B----4-:R-:W-:Y:S01]  /*69f0*/  @!P3 FMUL R37, R37, R37 ;  /* 0x000000252525b220 */ /* 0x010fe20000400000 */
[----:B------:R-:W-:Y:S02]  /*6a00*/  FSETP.GEU.AND P3, PT, R48, -126, PT ;  /* 0xc2fc00003000780b */ /* 0x000fe40003f6e000 */
[----:B--2---:R-:W-:-:S03]  /*6a10*/  FMNMX R5, R5, R14, !PT ;  /* 0x0000000e05057209 */ /* 0x004fc60007800000 */
[----:B------:R-:W-:Y:S01]  /*6a20*/  @!P6 FMUL R44, R44, 0.5 ;  /* 0x3f0000002c2ce820 */ /* 0x000fe20000400000 */
[----:B------:R-:W2:Y:S01]  /*6a30*/  MUFU.EX2 R14, R45 ;  /* 0x0000002d000e7308 */ /* 0x000ea20000000800 */
[----:B---3--:R-:W-:Y:S01]  /*6a40*/  @!P5 FMUL R32, R32, R32 ;  /* 0x000000202020d220 */ /* 0x008fe20000400000 */
[----:B------:R-:W-:-:S04]  /*6a50*/  FSETP.NEU.AND P5, PT, R5, -INF , PT ;  /* 0xff8000000500780b */ /* 0x000fc80003fad000 */
[----:B------:R-:W-:Y:S01]  /*6a60*/  FSEL R41, R5, RZ, P5 ;  /* 0x000000ff05297208 */ /* 0x000fe20002800000 */
[----:B------:R-:W-:Y:S01]  /*6a70*/  @!P3 FMUL R48, R48, 0.5 ;  /* 0x3f0000003030b820 */ /* 0x000fe20000400000 */
[----:B------:R3:W4:Y:S01]  /*6a80*/  MUFU.EX2 R15, R44 ;  /* 0x0000002c000f7308 */ /* 0x0007220000000800 */
[----:B-1----:R-:W-:Y:S01]  /*6a90*/  @!P4 FMUL R13, R13, R13 ;  /* 0x0000000d0d0dc220 */ /* 0x002fe20000400000 */
[----:B------:R-:W-:Y:S01]  /*6aa0*/  FSETP.GEU.AND P4, PT, R49, -126, PT ;  /* 0xc2fc00003100780b */ /* 0x000fe20003f8e000 */
[C---:B------:R-:W-:Y:S01]  /*6ab0*/  FMUL R40, R41.reuse, UR5 ;  /* 0x0000000529287c20 */ /* 0x040fe20008400000 */
[----:B------:R-:W-:Y:S01]  /*6ac0*/  FSETP.GEU.AND P5, PT, R52, -126, PT ;  /* 0xc2fc00003400780b */ /* 0x000fe20003fae000 */
[----:B------:R-:W-:Y:S01]  /*6ad0*/  FADD R41, -R41, R0 ;  /* 0x0000000029297221 */ /* 0x000fe20000000100 */
[----:B------:R-:W-:Y:S01]  /*6ae0*/  FADD R0, R25, R32 ;  /* 0x0000002019007221 */ /* 0x000fe20000000000 */
[--C-:B------:R-:W-:Y:S01]  /*6af0*/  FFMA R27, R27, UR5, -R40.reuse ;  /* 0x000000051b1b7c23 */ /* 0x100fe20008000828 */
[----:B------:R-:W1:Y:S01]  /*6b00*/  MUFU.EX2 R21, R48 ;  /* 0x0000003000157308 */ /* 0x000e620000000800 */
[--C-:B---3--:R-:W-:Y:S01]  /*6b10*/  FFMA R44, R11, UR5, -R40.reuse ;  /* 0x000000050b2c7c23 */ /* 0x108fe20008000828 */
[----:B--2---:R-:W-:Y:S01]  /*6b20*/  @!P2 FMUL R14, R14, R14 ;  /* 0x0000000e0e0ea220 */ /* 0x004fe20000400000 */
[--C-:B------:R-:W-:Y:S01]  /*6b30*/  FFMA R30, R30, UR5, -R40.reuse ;  /* 0x000000051e1e7c23 */ /* 0x100fe20008000828 */
[--C-:B------:R-:W-:Y:S01]  /*6b40*/  FFMA R31, R31, UR5, -R40.reuse ;  /* 0x000000051f1f7c23 */ /* 0x100fe20008000828 */
[--C-:B------:R-:W-:Y:S01]  /*6b50*/  FFMA R34, R34, UR5, -R40.reuse ;  /* 0x0000000522227c23 */ /* 0x100fe20008000828 */
[----:B------:R-:W-:Y:S01]  /*6b60*/  FSETP.GEU.AND P2, PT, R44, -126, PT ;  /* 0xc2fc00002c00780b */ /* 0x000fe20003f4e000 */
[----:B------:R-:W-:Y:S01]  /*6b70*/  @!P4 FMUL R49, R49, 0.5 ;  /* 0x3f0000003131c820 */ /* 0x000fe20000400000 */
[--C-:B------:R-:W-:Y:S01]  /*6b80*/  FFMA R35, R35, UR5, -R40.reuse ;  /* 0x0000000523237c23 */ /* 0x100fe20008000828 */
[----:B----4-:R-:W-:Y:S01]  /*6b90*/  @!P6 FMUL R15, R15, R15 ;  /* 0x0000000f0f0fe220 */ /* 0x010fe20000400000 */
[----:B------:R-:W-:Y:S01]  /*6ba0*/  FSETP.GEU.AND P6, PT, R53, -126, PT ;  /* 0xc2fc00003500780b */ /* 0x000fe20003fce000 */
[----:B------:R-:W2:Y:S01]  /*6bb0*/  MUFU.EX2 R12, R49 ;  /* 0x00000031000c7308 */ /* 0x000ea20000000800 */
[----:B------:R-:W-:Y:S01]  /*6bc0*/  @!P5 FMUL R52, R52, 0.5 ;  /* 0x3f0000003434d820 */ /* 0x000fe20000400000 */
[--C-:B------:R-:W-:Y:S01]  /*6bd0*/  FFMA R38, R38, UR5, -R40.reuse ;  /* 0x0000000526267c23 */ /* 0x100fe20008000828 */
[----:B------:R-:W-:Y:S01]  /*6be0*/  FFMA R54, R54, UR5, -R40 ;  /* 0x0000000536367c23 */ /* 0x000fe20008000828 */
[----:B------:R-:W-:Y:S01]  /*6bf0*/  FMUL R41, R41, UR5 ;  /* 0x0000000529297c20 */ /* 0x000fe20008400000 */
[----:B------:R-:W-:Y:S01]  /*6c00*/  F2FP.F16.F32.PACK_AB R32, R32, R13 ;  /* 0x0000000d2020723e */ /* 0x000fe200000000ff */
[----:B-1----:R-:W-:Y:S01]  /*6c10*/  @!P3 FMUL R21, R21, R21 ;  /* 0x000000151515b220 */ /* 0x002fe20000400000 */
[----:B------:R-:W-:Y:S01]  /*6c20*/  FSETP.GEU.AND P3, PT, R27, -126, PT ;  /* 0xc2fc00001b00780b */ /* 0x000fe20003f6e000 */
[----:B------:R-:W-:Y:S01]  /*6c30*/  @!P2 FMUL R44, R44, 0.5 ;  /* 0x3f0000002c2ca820 */ /* 0x000fe20000400000 */
[----:B------:R-:W1:Y:S03]  /*6c40*/  MUFU.EX2 R11, R52 ;  /* 0x00000034000b7308 */ /* 0x000e660000000800 */
[----:B------:R-:W-:Y:S01]  /*6c50*/  @!P6 FMUL R53, R53, 0.5 ;  /* 0x3f0000003535e820 */ /* 0x000fe20000400000 */
[----:B--2---:R-:W-:Y:S01]  /*6c60*/  @!P4 FMUL R12, R12, R12 ;  /* 0x0000000c0c0cc220 */ /* 0x004fe20000400000 */
[----:B------:R-:W-:-:S03]  /*6c70*/  FSETP.GEU.AND P4, PT, R30, -126, PT ;  /* 0xc2fc00001e00780b */ /* 0x000fc60003f8e000 */
[----:B------:R-:W2:Y:S03]  /*6c80*/  MUFU.EX2 R20, R53 ;  /* 0x0000003500147308 */ /* 0x000ea60000000800 */
[----:B------:R-:W-:Y:S01]  /*6c90*/  @!P3 FMUL R27, R27, 0.5 ;  /* 0x3f0000001b1bb820 */ /* 0x000fe20000400000 */
[----:B------:R-:W-:Y:S01]  /*6ca0*/  FADD R9, R33, R12 ;  /* 0x0000000c21097221 */ /* 0x000fe20000000000 */
[----:B-1----:R-:W-:-:S03]  /*6cb0*/  @!P5 FMUL R11, R11, R11 ;  /* 0x0000000b0b0bd220 */ /* 0x002fc60000400000 */
[----:B------:R-:W1:Y:S01]  /*6cc0*/  MUFU.EX2 R44, R44 ;  /* 0x0000002c002c7308 */ /* 0x000e620000000800 */
[----:B------:R-:W-:Y:S01]  /*6cd0*/  FSETP.GEU.AND P5, PT, R31, -126, PT ;  /* 0xc2fc00001f00780b */ /* 0x000fe20003fae000 */
[----:B------:R-:W-:-:S06]  /*6ce0*/  @!P4 FMUL R30, R30, 0.5 ;  /* 0x3f0000001e1ec820 */ /* 0x000fcc0000400000 */
[----:B------:R3:W4:Y:S01]  /*6cf0*/  MUFU.EX2 R45, R27 ;  /* 0x0000001b002d7308 */ /* 0x0007220000000800 */
[----:B--2---:R-:W-:Y:S01]  /*6d00*/  @!P6 FMUL R20, R20, R20 ;  /* 0x000000141414e220 */ /* 0x004fe20000400000 */
[----:B------:R-:W-:-:S04]  /*6d10*/  FSETP.GEU.AND P6, PT, R34, -126, PT ;  /* 0xc2fc00002200780b */ /* 0x000fc80003fce000 */
[----:B------:R-:W-:Y:S02]  /*6d20*/  @!P5 FMUL R31, R31, 0.5 ;  /* 0x3f0000001f1fd820 */ /* 0x000fe40000400000 */
[----:B------:R2:W5:Y:S01]  /*6d30*/  MUFU.EX2 R48, R30 ;  /* 0x0000001e00307308 */ /* 0x0005620000000800 */
[----:B-1----:R-:W-:Y:S01]  /*6d40*/  @!P2 FMUL R44, R44, R44 ;  /* 0x0000002c2c2ca220 */ /* 0x002fe20000400000 */
[----:B------:R-:W-:Y:S01]  /*6d50*/  FSETP.GEU.AND P2, PT, R35, -126, PT ;  /* 0xc2fc00002300780b */ /* 0x000fe20003f4e000 */
[----:B---3--:R-:W-:-:S04]  /*6d60*/  FFMA R27, R39, UR5, -R40 ;  /* 0x00000005271b7c23 */ /* 0x008fc80008000828 */
[----:B------:R-:W-:Y:S01]  /*6d70*/  @!P6 FMUL R34, R34, 0.5 ;  /* 0x3f0000002222e820 */ /* 0x000fe20000400000 */
[----:B------:R1:W3:Y:S01]  /*6d80*/  MUFU.EX2 R49, R31 ;  /* 0x0000001f00317308 */ /* 0x0002e20000000800 */
[----:B----4-:R-:W-:Y:S01]  /*6d90*/  @!P3 FMUL R45, R45, R45 ;  /* 0x0000002d2d2db220 */ /* 0x010fe20000400000 */
[----:B------:R-:W-:Y:S01]  /*6da0*/  FSETP.GEU.AND P3, PT, R38, -126, PT ;  /* 0xc2fc00002600780b */ /* 0x000fe20003f6e000 */
[----:B--2---:R-:W-:-:S04]  /*6db0*/  FFMA R30, R42, UR5, -R40 ;  /* 0x000000052a1e7c23 */ /* 0x004fc80008000828 */
[----:B------:R-:W-:Y:S01]  /*6dc0*/  @!P2 FMUL R35, R35, 0.5 ;  /* 0x3f0000002323a820 */ /* 0x000fe20000400000 */
[----:B------:R2:W4:Y:S01]  /*6dd0*/  MUFU.EX2 R52, R34 ;  /* 0x0000002200347308 */ /* 0x0005220000000800 */
[----:B-----5:R-:W-:Y:S01]  /*6de0*/  @!P4 FMUL R48, R48, R48 ;  /* 0x000000303030c220 */ /* 0x020fe20000400000 */
[----:B------:R-:W-:Y:S01]  /*6df0*/  FSETP.GEU.AND P4, PT, R27, -126, PT ;  /* 0xc2fc00001b00780b */ /* 0x000fe20003f8e000 */
[----:B-1----:R-:W-:-:S04]  /*6e00*/  FFMA R31, R43, UR5, -R40 ;  /* 0x000000052b1f7c23 */ /* 0x002fc80008000828 */
[----:B------:R-:W-:Y:S01]  /*6e10*/  @!P3 FMUL R38, R38, 0.5 ;  /* 0x3f0000002626b820 */ /* 0x000fe20000400000 */
[----:B------:R1:W5:Y:S01]  /*6e20*/  MUFU.EX2 R39, R35 ;  /* 0x0000002300277308 */ /* 0x0003620000000800 */
[----:B--2---:R-:W-:Y:S01]  /*6e30*/  FFMA R34, R46, UR5, -R40 ;  /* 0x000000052e227c23 */ /* 0x004fe20008000828 */
[----:B---3--:R-:W-:Y:S01]  /*6e40*/  @!P5 FMUL R49, R49, R49 ;  /* 0x000000313131d220 */ /* 0x008fe20000400000 */
[----:B------:R-:W-:-:S04]  /*6e50*/  FSETP.GEU.AND P5, PT, R30, -126, PT ;  /* 0xc2fc00001e00780b */ /* 0x000fc80003fae000 */
[----:B------:R-:W-:Y:S01]  /*6e60*/  @!P4 FMUL R27, R27, 0.5 ;  /* 0x3f0000001b1bc820 */ /* 0x000fe20000400000 */
[----:B------:R2:W3:Y:S01]  /*6e70*/  MUFU.EX2 R42, R38 ;  /* 0x00000026002a7308 */ /* 0x0004e20000000800 */
[----:B----4-:R-:W-:Y:S01]  /*6e80*/  @!P6 FMUL R52, R52, R52 ;  /* 0x000000343434e220 */ /* 0x010fe20000400000 */
[----:B------:R-:W-:Y:S01]  /*6e90*/  FSETP.GEU.AND P6, PT, R31, -126, PT ;  /* 0xc2fc00001f00780b */ /* 0x000fe20003fce000 */
[----:B-1----:R-:W-:-:S05]  /*6ea0*/  FFMA R35, R47, UR5, -R40 ;  /* 0x000000052f237c23 */ /* 0x002fca0008000828 */
[----:B------:R1:W4:Y:S01]  /*6eb0*/  MUFU.EX2 R43, R27 ;  /* 0x0000001b002b7308 */ /* 0x0003220000000800 */
[----:B-----5:R-:W-:Y:S01]  /*6ec0*/  @!P2 FMUL R39, R39, R39 ;  /* 0x000000272727a220 */ /* 0x020fe20000400000 */
[----:B------:R-:W-:Y:S01]  /*6ed0*/  FSETP.GEU.AND P2, PT, R34, -126, PT ;  /* 0xc2fc00002200780b */ /* 0x000fe20003f4e000 */
[----:B------:R-:W-:Y:S01]  /*6ee0*/  @!P5 FMUL R30, R30, 0.5 ;  /* 0x3f0000001e1ed820 */ /* 0x000fe20000400000 */
[----:B--2---:R-:W-:Y:S01]  /*6ef0*/  FADD R38, R0, R9 ;  /* 0x0000000900267221 */ /* 0x004fe20000000000 */
[----:B------:R-:W-:Y:S01]  /*6f00*/  FADD R0, R24, R13 ;  /* 0x0000000d18007221 */ /* 0x000fe20000000000 */
[----:B------:R-:W-:Y:S01]  /*6f10*/  F2FP.F16.F32.PACK_AB R24, R25, R24 ;  /* 0x000000181918723e */ /* 0x000fe200000000ff */
[----:B------:R-:W-:Y:S01]  /*6f20*/  @!P6 FMUL R31, R31, 0.5 ;  /* 0x3f0000001f1fe820 */ /* 0x000fe20000400000 */
[----:B------:R2:W5:Y:S01]  /*6f30*/  MUFU.EX2 R53, R30 ;  /* 0x0000001e00357308 */ /* 0x0005620000000800 */
[----:B---3--:R-:W-:Y:S01]  /*6f40*/  @!P3 FMUL R42, R42, R42 ;  /* 0x0000002a2a2ab220 */ /* 0x008fe20000400000 */
[----:B------:R-:W-:Y:S01]  /*6f50*/  FSETP.GEU.AND P3, PT, R35, -126, PT ;  /* 0xc2fc00002300780b */ /* 0x000fe20003f6e000 */
[----:B-1----:R-:W-:Y:S01]  /*6f60*/  FFMA R27, R50, UR5, -R40 ;  /* 0x00000005321b7c23 */ /* 0x002fe20008000828 */
[----:B------:R-:W-:-:S03]  /*6f70*/  F2FP.F16.F32.PACK_AB R25, R45, R44 ;  /* 0x0000002c2d19723e */ /* 0x000fc600000000ff */
[----:B------:R-:W-:Y:S01]  /*6f80*/  @!P2 FMUL R34, R34, 0.5 ;  /* 0x3f0000002222a820 */ /* 0x000fe20000400000 */
[----:B------:R1:W3:Y:S01]  /*6f90*/  MUFU.EX2 R46, R31 ;  /* 0x0000001f002e7308 */ /* 0x0002e20000000800 */
[----:B----4-:R-:W-:Y:S01]  /*6fa0*/  @!P4 FMUL R43, R43, R43 ;  /* 0x0000002b2b2bc220 */ /* 0x010fe20000400000 */
[----:B------:R-:W-:Y:S01]  /*6fb0*/  FSETP.GEU.AND P4, PT, R27, -126, PT ;  /* 0xc2fc00001b00780b */ /* 0x000fe20003f8e000 */
[----:B--2---:R-:W-:-:S04]  /*6fc0*/  FFMA R30, R51, UR5, -R40 ;  /* 0x00000005331e7c23 */ /* 0x004fc80008000828 */
[----:B------:R-:W-:Y:S01]  /*6fd0*/  @!P3 FMUL R35, R35, 0.5 ;  /* 0x3f0000002323b820 */ /* 0x000fe20000400000 */
[----:B------:R2:W4:Y:S01]  /*6fe0*/  MUFU.EX2 R47, R34 ;  /* 0x00000022002f7308 */ /* 0x0005220000000800 */
[----:B-1----:R-:W-:Y:S01]  /*6ff0*/  FFMA R31, R55, UR5, -R40 ;  /* 0x00000005371f7c23 */ /* 0x002fe20008000828 */
[----:B-----5:R-:W-:Y:S01]  /*7000*/  @!P5 FMUL R53, R53, R53 ;  /* 0x000000353535d220 */ /* 0x020fe20000400000 */
[----:B------:R-:W-:-:S04]  /*7010*/  FSETP.GEU.AND P5, PT, R30, -126, PT ;  /* 0xc2fc00001e00780b */ /* 0x000fc80003fae000 */
[----:B------:R-:W-:Y:S01]  /*7020*/  @!P4 FMUL R27, R27, 0.5 ;  /* 0x3f0000001b1bc820 */ /* 0x000fe20000400000 */
[----:B------:R1:W5:Y:S01]  /*7030*/  MUFU.EX2 R50, R35 ;  /* 0x0000002300327308 */ /* 0x0003620000000800 */
[----:B---3--:R-:W-:Y:S01]  /*7040*/  @!P6 FMUL R46, R46, R46 ;  /* 0x0000002e2e2ee220 */ /* 0x008fe20000400000 */
[----:B------:R-:W-:Y:S01]  /*7050*/  FSETP.GEU.AND P6, PT, R54, -126, PT ;  /* 0xc2fc00003600780b */ /* 0x000fe20003fce000 */
[----:B--2---:R-:W-:-:S05]  /*7060*/  FADD R34, R36, R11 ;  /* 0x0000000b24227221 */ /* 0x004fca0000000000 */
[----:B------:R2:W3:Y:S01]  /*7070*/  MUFU.EX2 R51, R27 ;  /* 0x0000001b00337308 */ /* 0x0004e20000000800 */
[----:B----4-:R-:W-:Y:S01]  /*7080*/  @!P2 FMUL R47, R47, R47 ;  /* 0x0000002f2f2fa220 */ /* 0x010fe20000400000 */
[----:B------:R-:W-:Y:S01]  /*7090*/  FSETP.GEU.AND P2, PT, R31, -126, PT ;  /* 0xc2fc00001f00780b */ /* 0x000fe20003f4e000 */
[----:B------:R-:W-:Y:S01]  /*70a0*/  @!P5 FMUL R30, R30, 0.5 ;  /* 0x3f0000001e1ed820 */ /* 0x000fe20000400000 */
[----:B-1----:R-:W-:-:S03]  /*70b0*/  FADD R35, R37, R20 ;  /* 0x0000001425237221 */ /* 0x002fc60000000000 */
[----:B------:R-:W-:Y:S01]  /*70c0*/  @!P6 FMUL R54, R54, 0.5 ;  /* 0x3f0000003636e820 */ /* 0x000fe20000400000 */
[----:B------:R1:W4:Y:S01]  /*70d0*/  MUFU.EX2 R40, R30 ;  /* 0x0000001e00287308 */ /* 0x0003220000000800 */
[----:B-----5:R-:W-:Y:S01]  /*70e0*/  @!P3 FMUL R50, R50, R50 ;  /* 0x000000323232b220 */ /* 0x020fe20000400000 */
[----:B------:R-:W-:Y:S01]  /*70f0*/  FSETP.GEU.AND P3, PT, R10, -126, PT ;  /* 0xc2fc00000a00780b */ /* 0x000fe20003f6e000 */
[----:B--2---:R-:W-:Y:S01]  /*7100*/  FADD R27, R26, R15 ;  /* 0x0000000f1a1b7221 */ /* 0x004fe20000000000 */
[----:B------:R-:W-:-:S03]  /*7110*/  F2FP.F16.F32.PACK_AB R26, R29, R26 ;  /* 0x0000001a1d1a723e */ /* 0x000fc600000000ff */
        /* <DEDUP_REMOVED lines=11> */
[----:B------:R-:W-:Y:S01]  /*71d0*/  FADD R35, R30, R35 ;  /* 0x000000231e237221 */ /* 0x000fe20000000000 */
[----:B--2---:R-:W-:Y:S01]  /*71e0*/  FADD R54, R49, R50 ;  /* 0x0000003231367221 */ /* 0x004fe20000000000 */
[----:B------:R-:W-:Y:S01]  /*71f0*/  FADD R30, R44, R53 ;  /* 0x000000352c1e7221 */ /* 0x000fe20000000000 */
[----:B------:R-:W-:Y:S01]  /*7200*/  FADD R140, R39, R40 ;  /* 0x00000028278c7221 */ /* 0x000fe20000000000 */
[----:B------:R-:W-:Y:S01]  /*7210*/  FADD R35, R38, R35 ;  /* 0x0000002326237221 */ /* 0x000fe20000000000 */
[----:B------:R-:W-:Y:S01]  /*7220*/  @!P4 FMUL R41, R41, 0.5 ;  /* 0x3f0000002929c820 */ /* 0x000fe20000400000 */
[----:B------:R-:W2:Y:S01]  /*7230*/  MUFU.EX2 R9, R10 ;  /* 0x0000000a00097308 */ /* 0x000ea20000000800 */
[----:B-1----:R-:W-:Y:S01]  /*7240*/  FADD R31, R28, R21 ;  /* 0x000000151c1f7221 */ /* 0x002fe20000000000 */
[----:B-----5:R-:W-:Y:S01]  /*7250*/  @!P6 FMUL R55, R55, R55 ;  /* 0x000000373737e220 */ /* 0x020fe20000400000 */
[----:B------:R-:W-:Y:S01]  /*7260*/  FADD R30, R30, R139 ;  /* 0x0000008b1e1e7221 */ /* 0x000fe20000000000 */
[----:B------:R-:W-:Y:S01]  /*7270*/  F2FP.F16.F32.PACK_AB R28, R33, R28 ;  /* 0x0000001c211c723e */ /* 0x000fe200000000ff */
[----:B------:R-:W-:Y:S01]  /*7280*/  FADD R0, R0, R31 ;  /* 0x0000001f00007221 */ /* 0x000fe20000000000 */
[----:B------:R-:W-:Y:S01]  /*7290*/  FADD R31, R45, R46 ;  /* 0x0000002e2d1f7221 */ /* 0x000fe20000000000 */
[----:B------:R-:W-:Y:S01]  /*72a0*/  F2FP.F16.F32.PACK_AB R38, R20, R11 ;  /* 0x0000000b1426723e */ /* 0x000fe200000000ff */
[----:B------:R1:W4:Y:S01]  /*72b0*/  MUFU.EX2 R10, R41 ;  /* 0x00000029000a7308 */ /* 0x0003220000000800 */
[----:B---3--:R-:W-:Y:S01]  /*72c0*/  @!P2 FMUL R138, R138, R138 ;  /* 0x0000008a8a8aa220 */ /* 0x008fe20000400000 */
[----:B------:R-:W-:Y:S01]  /*72d0*/  FADD R0, R0, R27 ;  /* 0x0000001b00007221 */ /* 0x000fe20000000000 */
[----:B------:R-:W-:Y:S01]  /*72e0*/  FADD R31, R31, R140 ;  /* 0x0000008c1f1f7221 */ /* 0x000fe20000000000 */
[----:B------:R-:W-:Y:S01]  /*72f0*/  F2FP.F16.F32.PACK_AB R27, R49, R48 ;  /* 0x00000030311b723e */ /* 0x000fe200000000ff */
[----:B------:R-:W-:Y:S01]  /*7300*/  FADD R141, R43, R138 ;  /* 0x0000008a2b8d7221 */ /* 0x000fe20000000000 */
[----:B------:R-:W-:Y:S01]  /*7310*/  FADD R0, R0, R35 ;  /* 0x0000002300007221 */ /* 0x000fe20000000000 */
[----:B------:R-:W-:Y:S01]  /*7320*/  F2FP.F16.F32.PACK_AB R29, R39, R52 ;  /* 0x00000034271d723e */ /* 0x000fe200000000ff */
[----:B-1----:R-:W-:Y:S01]  /*7330*/  FADD R41, R42, R55 ;  /* 0x000000372a297221 */ /* 0x002fe20000000000 */
[----:B------:R-:W-:Y:S01]  /*7340*/  FADD R54, R54, R141 ;  /* 0x0000008d36367221 */ /* 0x000fe20000000000 */
[----:B--2---:R-:W-:Y:S01]  /*7350*/  @!P3 FMUL R9, R9, R9 ;  /* 0x000000090909b220 */ /* 0x004fe20000400000 */
[----:B------:R-:W-:Y:S01]  /*7360*/  F2FP.F16.F32.PACK_AB R33, R46, R53 ;  /* 0x000000352e21723e */ /* 0x000fe200000000ff */
[----:B------:R-:W-:Y:S01]  /*7370*/  FADD R41, R34, R41 ;  /* 0x0000002922297221 */ /* 0x000fe20000000000 */
[----:B------:R-:W-:Y:S01]  /*7380*/  FADD R31, R31, R54 ;  /* 0x000000361f1f7221 */ /* 0x000fe20000000000 */
[----:B------:R-:W-:Y:S01]  /*7390*/  FFMA R6, R9, R6, R0 ;  /* 0x0000000609067223 */ /* 0x000fe20000000000 */
[----:B------:R-:W-:Y:S01]  /*73a0*/  SHF.L.U32 R0, R23, 0x1f, RZ ;  /* 0x0000001f17007819 */ /* 0x000fe200000006ff */
[----:B------:R-:W-:Y:S01]  /*73b0*/  FADD R30, R30, R41 ;  /* 0x000000291e1e7221 */ /* 0x000fe20000000000 */
[----:B----4-:R-:W-:Y:S01]  /*73c0*/  @!P4 FMUL R10, R10, R10 ;  /* 0x0000000a0a0ac220 */ /* 0x010fe20000400000 */
[-C--:B------:R-:W-:Y:S01]  /*73d0*/  FMUL R120, R120, R9.reuse ;  /* 0x0000000978787220 */ /* 0x080fe20000400000 */
[----:B------:R1:W2:Y:S01]  /*73e0*/  SYNCS.PHASECHK.TRANS64.TRYWAIT P2, [UR10+0x27400], R0 ;  /* 0x02740000ff0075a7 */ /* 0x0002a2000804014a */
[----:B------:R-:W-:Y:S01]  /*73f0*/  FADD R31, R30, R31 ;  /* 0x0000001f1e1f7221 */ /* 0x000fe20000000000 */
[----:B------:R-:W-:Y:S01]  /*7400*/  F2FP.F16.F32.PACK_AB R30, R37, R36 ;  /* 0x00000024251e723e */ /* 0x000fe200000000ff */
[-C--:B------:R-:W-:Y:S01]  /*7410*/  FMUL R121, R121, R9.reuse ;  /* 0x0000000979797220 */ /* 0x080fe20000400000 */
[----:B------:R-:W-:Y:S01]  /*7420*/  FMUL R124, R124, R9 ;  /* 0x000000097c7c7220 */ /* 0x000fe20000400000 */
[----:B------:R-:W-:Y:S01]  /*7430*/  FFMA R3, R10, R3, R31 ;  /* 0x000000030a037223 */ /* 0x000fe2000000001f */
        /* <DEDUP_REMOVED lines=37> */
[----:B------:R-:W-:Y:S01]  /*7690*/  F2FP.F16.F32.PACK_AB R34, R14, R15 ;  /* 0x0000000f0e22723e */ /* 0x000fe200000000ff */
[-C--:B------:R-:W-:Y:S01]  /*76a0*/  FMUL R122, R122, R10.reuse ;  /* 0x0000000a7a7a7220 */ /* 0x080fe20000400000 */
        /* <DEDUP_REMOVED lines=42> */
[----:B------:R-:W-:Y:S01]  /*7950*/  F2FP.F16.F32.PACK_AB R37, R40, R51 ;  /* 0x000000332825723e */ /* 0x000fe200000000ff */
[----:B-12---:R-:W-:Y:S06]  /*7960*/  @!P0 BRA `(.L_x_41) ;  /* 0x0000000000048947 */ /* 0x006fec0003800000 */
[----:B------:R-:W-:Y:S01]  /*7970*/  BPT.TRAP 0x1 ;  /* 0x000000040000795c */ /* 0x000fe20000300000 */
.L_x_41:
[----:B------:R-:W-:Y:S05]  /*7980*/  @P2 BRA `(.L_x_42) ;  /* 0x0000000000082947 */ /* 0x000fea0003800000 */
[----:B------:R-:W1:Y:S02]  /*7990*/  SYNCS.PHASECHK.TRANS64.TRYWAIT P2, [UR10+0x27400], R0 ;  /* 0x02740000ff0075a7 */ /* 0x000e64000804014a */
[----:B-1----:R-:W-:Y:S05]  /*79a0*/  @!P2 BRA `(.L_x_43) ;  /* 0x0000004c00b0a947 */ /* 0x002fea0003800000 */
.L_x_42:
        /* <DEDUP_REMOVED lines=118> */
.L_x_44:
[----:B------:R-:W-:-:S04]  /*8110*/  ULEA UR10, UR4, UR38, 0x3 ;  /* 0x00000026040a7291 */ /* 0x000fc8000f8e183f */
[----:B------:R-:W-:-:S04]  /*8120*/  UIADD3 UR10, UR10, 0x27428, URZ ;  /* 0x000274280a0a7890 */ /* 0x000fc8000fffe03f */
[----:B------:R-:W-:-:S09]  /*8130*/  UPRMT UR10, URZ, 0x654, UR10 ;  /* 0x000006543f0a7896 */ /* 0x000fd2000800000a */
[----:B------:R-:W-:Y:S01]  /*8140*/  SYNCS.ARRIVE.TRANS64.RED.A1T0 RZ, [UR10], RZ ;  /* 0x000000ffffff79a7 */ /* 0x000fe2000810040a */
[----:B------:R-:W-:Y:S05]  /*8150*/  @P1 BRA `(.L_x_45) ;  /* 0x0000000000041947 */ /* 0x000fea0003800000 */
[----:B------:R-:W-:Y:S01]  /*8160*/  BPT.TRAP 0x1 ;  /* 0x000000040000795c */ /* 0x000fe20000300000 */
.L_x_45:
[----:B------:R-:W-:-:S04]  /*8170*/  UIADD3 UR4, UR4, 0x1, URZ ;  /* 0x0000000104047890 */ /* 0x000fc8000fffe03f */
[----:B------:R-:W-:-:S04]  /*8180*/  UISETP.NE.AND UP0, UPT, UR4, 0x5, UPT ;  /* 0x000000050400788c */ /* 0x000fc8000bf05270 */
[----:B------:R-:W-:Y:S01]  /*8190*/  USEL UR10, UR4, URZ, UP0 ;  /* 0x0000003f040a7287 */ /* 0x000fe20008000000 */
[----:B------:R-:W-:Y:S11]  /*81a0*/  @!P0 BRA `(.L_x_46) ;  /* 0x0000000000048947 */ /* 0x000ff60003800000 */
[----:B------:R-:W-:Y:S01]  /*81b0*/  BPT.TRAP 0x1 ;  /* 0x000000040000795c */ /* 0x000fe20000300000 */
.L_x_46:
[----:B------:R-:W-:-:S04]  /*81c0*/  ULEA UR4, UR10, UR38, 0x3 ;  /* 0x000000260a047291 */ /* 0x000fc8000f8e183f */
[----:B------:R-:W-:-:S04]  /*81d0*/  UIADD3 UR4, UR4, 0x27428, URZ ;  /* 0x0002742804047890 */ /* 0x000fc8000fffe03f */
[----:B------:R-:W-:-:S09]  /*81e0*/  UPRMT UR4, URZ, 0x654, UR4 ;  /* 0x000006543f047896 */ /* 0x000fd20008000004 */
[----:B------:R-:W-:Y:S01]  /*81f0*/  SYNCS.ARRIVE.TRANS64.RED.A1T0 RZ, [UR4], RZ ;  /* 0x000000ffffff79a7 */ /* 0x000fe20008100404 */
[----:B------:R-:W-:Y:S05]  /*8200*/  @P1 BRA `(.L_x_47) ;  /* 0x0000000000041947 */ /* 0x000fea0003800000 */
[----:B------:R-:W-:Y:S01]  /*8210*/  BPT.TRAP 0x1 ;  /* 0x000000040000795c */ /* 0x000fe20000300000 */
.L_x_47:
[----:B------:R-:W-:Y:S01]  /*8220*/  UIADD3 UR6, UR6, 0x1, URZ ;  /* 0x0000000106067890 */ /* 0x000fe2000fffe03f */
[C---:B------:R-:W-:Y:S01]  /*8230*/  ISETP.GT.AND P2, PT, R8.reuse, 0x1, PT ;  /* 0x000000010800780c */ /* 0x040fe20003f44270 */
[----:B------:R-:W-:Y:S01]  /*8240*/  UIADD3 UR4, UR10, 0x1, URZ ;  /* 0x000000010a047890 */ /* 0x000fe2000fffe03f */
[----:B------:R-:W-:Y:S01]  /*8250*/  VIADD R8, R8, 0xffffffff ;  /* 0xffffffff08087836 */ /* 0x000fe20000000000 */
[----:B------:R-:W-:Y:S01]  /*8260*/  UISETP.NE.AND UP1, UPT, UR6, 0x5, UPT ;  /* 0x000000050600788c */ /* 0x000fe2000bf25270 */
[----:B------:R-:W-:Y:S01]  /*8270*/  IADD3 R7, R7, 0x40, RZ ;  /* 0x0000004007077810 */ /* 0x000fe20007ffe0ff */
[----:B------:R-:W-:Y:S01]  /*8280*/  UISETP.NE.AND UP0, UPT, UR4, 0x5, UPT ;  /* 0x000000050400788c */ /* 0x000fe2000bf05270 */
[----:B-1----:R-:W-:Y:S01]  /*8290*/  MOV R9, R4 ;  /* 0x0000000400097202 */ /* 0x002fe20000000f00 */
[----:B------:R-:W-:Y:S01]  /*82a0*/  USEL UR10, URZ, 0x1, UP1 ;  /* 0x000000013f0a7887 */ /* 0x000fe20008800000 */
[----:B------:R-:W-:Y:S01]  /*82b0*/  IMAD.MOV.U32 R0, RZ, RZ, R5 ;  /* 0x000000ffff007224 */ /* 0x000fe200078e0005 */
[----:B------:R-:W-:-:S02]  /*82c0*/  USEL UR4, UR4, URZ, UP0 ;  /* 0x0000003f04047287 */ /* 0x000fc40008000000 */
[----:B------:R-:W-:Y:S02]  /*82d0*/  USEL UR37, UR6, URZ, UP1 ;  /* 0x0000003f06257287 */ /* 0x000fe40008800000 */
[----:B------:R-:W-:Y:S01]  /*82e0*/  LOP3.LUT R23, R23, UR10, RZ, 0x3c, !PT ;  /* 0x0000000a17177c12 */ /* 0x000fe2000f8e3cff */
[----:B------:R-:W-:Y:S09]  /*82f0*/  @P2 BRA `(.L_x_48) ;  /* 0xffffffd400e42947 */ /* 0x000ff2000383ffff */
.L_x_37:
[----:B------:R-:W-:-:S04]  /*8300*/  ULOP3.LUT UR5, UR58, 0x1, URZ, 0xfc, !UPT ;  /* 0x000000013a057892 */ /* 0x000fc8000f8efc3f */
[----:B------:R-:W-:-:S06]  /*8310*/  UISETP.NE.AND UP0, UPT, UR5, 0x3, UPT ;  /* 0x000000030500788c */ /* 0x000fcc000bf05270 */
[----:B------:R-:W-:-:S13]  /*8320*/  PLOP3.LUT P2, PT, PT, PT, UP0, 0x80, 0x0 ;  /* 0x000000000000781c */ /* 0x000fda0003f4f008 */
[----:B------:R-:W-:Y:S05]  /*8330*/  @!P2 BRA `(.L_x_49) ;  /* 0x000000000004a947 */ /* 0x000fea0003800000 */
[----:B------:R-:W-:Y:S01]  /*8340*/  BPT.TRAP 0x1 ;  /* 0x000000040000795c */ /* 0x000fe20000300000 */
.L_x_49:
[----:B------:R-:W-:Y:S02]  /*8350*/  UISETP.GT.U32.AND UP0, UPT, UR58, 0x1, UPT ;  /* 0x000000013a00788c */ /* 0x000fe4000bf04070 */
[----:B------:R-:W-:-:S04]  /*8360*/  ULEA UR5, UR53, UR38, 0x3 ;  /* 0x0000002635057291 */ /* 0x000fc8000f8e183f */
[----:B------:R-:W-:Y:S01]  /*8370*/  UIADD3 UR5, UR5, 0x27460, URZ ;  /* 0x0002746005057890 */ /* 0x000fe2000fffe03f */
[----:B------:R-:W-:-:S03]  /*8380*/  PLOP3.LUT P2, PT, PT, PT, UP0, 0x80, 0x0 ;  /* 0x000000000000781c */ /* 0x000fc60003f4f008 */
[----:B------:R-:W-:-:S09]  /*8390*/  UPRMT UR5, URZ, 0x654, UR5 ;  /* 0x000006543f057896 */ /* 0x000fd20008000005 */
[----:B------:R-:W-:Y:S01]  /*83a0*/  SYNCS.ARRIVE.TRANS64.RED.A1T0 RZ, [UR5], RZ ;  /* 0x000000ffffff79a7 */ /* 0x000fe20008100405 */
[----:B------:R-:W-:Y:S05]  /*83b0*/  @P2 BRA `(.L_x_50) ;  /* 0x0000000000042947 */ /* 0x000fea0003800000 */
[----:B------:R-:W-:Y:S01]  /*83c0*/  BPT.TRAP 0x1 ;  /* 0x000000040000795c */ /* 0x000fe20000300000 */
.L_x_50:
[----:B------:R-:W-:Y:S05]  /*83d0*/  @!P0 BRA `(.L_x_51) ;  /* 0x0000000000048947 */ /* 0x000fea0003800000 */
[----:B------:R-:W-:Y:S01]  /*83e0*/  BPT.TRAP 0x1 ;  /* 0x000000040000795c */ /* 0x000fe20000300000 */
.L_x_51:
[----:B------:R-:W-:-:S04]  /*83f0*/  ULEA UR4, UR4, UR38, 0x3 ;  /* 0x0000002604047291 */ /* 0x000fc8000f8e183f */
[----:B------:R-:W-:-:S04]  /*8400*/  UIADD3 UR4, UR4, 0x27428, URZ ;  /* 0x0002742804047890 */ /* 0x000fc8000fffe03f */
[----:B------:R-:W-:-:S09]  /*8410*/  UPRMT UR4, URZ, 0x654, UR4 ;  /* 0x000006543f047896 */ /* 0x000fd20008000004 */
[----:B------:R-:W-:Y:S01]  /*8420*/  SYNCS.ARRIVE.TRANS64.RED.A1T0 RZ, [UR4], RZ ;  /* 0x000000ffffff79a7 */ /* 0x000fe20008100404 */
[----:B------:R-:W-:Y:S05]  /*8430*/  @P1 BRA `(.L_x_52) ;  /* 0x0000000000041947 */ /* 0x000fea0003800000 */
[----:B------:R-:W-:Y:S01]  /*8440*/  BPT.TRAP 0x1 ;  /* 0x000000040000795c */ /* 0x000fe20000300000 */
.L_x_52:
[----:B------:R-:W1:Y:S01]  /*8450*/  SHFL.BFLY PT, R7, R6, 0x1, 0x1f ;  /* 0x0c201f0006077f89 */ /* 0x000e6200000e0000 */
[----:B------:R-:W-:Y:S01]  /*8460*/  BSSY B0, `(.L_x_53) ;  /* 0x0000022000007945 */ /* 0x000fe20003800000 */
[----:B------:R-:W-:Y:S02]  /*8470*/  MOV R9, 0x7f800000 ;  /* 0x7f80000000097802 */ /* 0x000fe40000000f00 */
[----:B------:R-:W2:Y:S01]  /*8480*/  SHFL.BFLY PT, R0, R3, 0x1, 0x1f ;  /* 0x0c201f0003007f89 */ /* 0x000ea200000e0000 */
[----:B------:R-:W-:Y:S02]  /*8490*/  MOV R10, 0x3f800000 ;  /* 0x3f800000000a7802 */ /* 0x000fe40000000f00 */
[----:B------:R-:W-:Y:S01]  /*84a0*/  MOV R11, 0x7f800000 ;  /* 0x7f800000000b7802 */ /* 0x000fe20000000f00 */
[----:B-1----:R-:W-:Y:S01]  /*84b0*/  FADD R7, R7, R6 ;  /* 0x0000000607077221 */ /* 0x002fe20000000000 */
[----:B--2---:R-:W-:-:S04]  /*84c0*/  FADD R15, R0, R3 ;  /* 0x00000003000f7221 */ /* 0x004fc80000000000 */
[----:B------:R-:W1:Y:S01]  /*84d0*/  SHFL.BFLY PT, R8, R7, 0x2, 0x1f ;  /* 0x0c401f0007087f89 */ /* 0x000e6200000e0000 */
[----:B------:R-:W-:-:S03]  /*84e0*/  IMAD.MOV.U32 R0, RZ, RZ, 0x3f800000 ;  /* 0x3f800000ff007424 */ /* 0x000fc600078e00ff */
[----:B------:R-:W2:Y:S01]  /*84f0*/  SHFL.BFLY PT, R20, R15, 0x2, 0x1f ;  /* 0x0c401f000f147f89 */ /* 0x000ea200000e0000 */
[C---:B-1----:R-:W-:Y:S01]  /*8500*/  FSETP.NE.AND P0, PT, R7.reuse, -R8, PT ;  /* 0x800000080700720b */ /* 0x042fe20003f05000 */
[----:B------:R-:W-:Y:S01]  /*8510*/  FADD R3, R7, R8 ;  /* 0x0000000807037221 */ /* 0x000fe20000000000 */
[----:B--2---:R-:W-:-:S11]  /*8520*/  FADD R8, R15, R20 ;  /* 0x000000140f087221 */ /* 0x004fd60000000000 */
[----:B------:R-:W-:Y:S05]  /*8530*/  @!P0 BRA `(.L_x_54) ;  /* 0x0000000000508947 */ /* 0x000fea0003800000 */
[----:B------:R-:W-:Y:S01]  /*8540*/  IADD3 R0, R3, 0x1800000, RZ ;  /* 0x0180000003007810 */ /* 0x000fe20007ffe0ff */
[----:B------:R-:W-:Y:S03]  /*8550*/  BSSY B1, `(.L_x_55) ;  /* 0x000000b000017945 */ /* 0x000fe60003800000 */
[----:B------:R-:W-:-:S04]  /*8560*/  LOP3.LUT R0, R0, 0x7f800000, RZ, 0xc0, !PT ;  /* 0x7f80000000007812 */ /* 0x000fc800078ec0ff */
[----:B------:R-:W-:-:S13]  /*8570*/  ISETP.GT.U32.AND P0, PT, R0, 0x1ffffff, PT ;  /* 0x01ffffff0000780c */ /* 0x000fda0003f04070 */
[----:B------:R-:W-:Y:S05]  /*8580*/  @P0 BRA `(.L_x_56) ;  /* 0x00000000000c0947 */ /* 0x000fea0003800000 */
[----:B------:R-:W-:-:S07]  /*8590*/  MOV R14, 0x85b0 ;  /* 0x000085b0000e7802 */ /* 0x000fce0000000f00 */
[----:B------:R-:W-:Y:S05]  /*85a0*/  CALL.REL.NOINC `($__internal_0_$__cuda_sm20_rcp_rn_f32_slowpath) ;  /* 0x0000004400c07944 */ /* 0x000fea0003c00000 */
[----:B------:R-:W-:Y:S05]  /*85b0*/  BRA `(.L_x_57) ;  /* 0x0000000000107947 */ /* 0x000fea0003800000 */
.L_x_56:
[----:B------:R-:W1:Y:S02]  /*85c0*/  MUFU.RCP R0, R3 ;  /* 0x0000000300007308 */ /* 0x000e640000001000 */
[----:B-1----:R-:W-:-:S04]  /*85d0*/  FFMA R6, R3, R0, -1 ;  /* 0xbf80000003067423 */ /* 0x002fc80000000000 */
[----:B------:R-:W-:-:S04]  /*85e0*/  FADD.FTZ R7, -R6, -RZ ;  /* 0x800000ff06077221 */ /* 0x000fc80000010100 */
[----:B------:R-:W-:-:S07]  /*85f0*/  FFMA R0, R0, R7, R0 ;  /* 0x0000000700007223 */ /* 0x000fce0000000000 */
.L_x_57:
[----:B------:R-:W-:Y:S05]  /*8600*/  BSYNC B1 ;  /* 0x0000000000017941 */ /* 0x000fea0003800000 */
.L_x_55:
[----:B------:R-:W-:Y:S01]  /*8610*/  FSETP.GEU.AND P0, PT, |R3|, 1.175494350822287508e-38, PT ;  /* 0x008000000300780b */ /* 0x000fe20003f0e200 */
[----:B------:R-:W-:-:S12]  /*8620*/  ULDC UR4, c[0x0][0x600] ;  /* 0x0001800000047ab9 */ /* 0x000fd80000000800 */
[----:B------:R-:W-:-:S04]  /*8630*/  @!P0 FMUL R3, R3, 16777216 ;  /* 0x4b80000003038820 */ /* 0x000fc80000400000 */
[----:B------:R-:W1:Y:S02]  /*8640*/  MUFU.LG2 R6, R3 ;  /* 0x0000000300067308 */ /* 0x000e640000000c00 */
[----:B-1----:R-:W-:-:S04]  /*8650*/  @!P0 FADD R6, R6, -24 ;  /* 0xc1c0000006068421 */ /* 0x002fc80000000000 */
[----:B------:R-:W-:-:S04]  /*8660*/  FMUL R11, R6, 0.69314718246459960938 ;  /* 0x3f317218060b7820 */ /* 0x000fc80000400000 */
[----:B------:R-:W-:-:S07]  /*8670*/  FFMA R11, R4, UR4, R11 ;  /* 0x00000004040b7c23 */ /* 0x000fce000800000b */
.L_x_54:
[----:B------:R-:W-:Y:S05]  /*8680*/  BSYNC B0 ;  /* 0x0000000000007941 */ /* 0x000fea0003800000 */
.L_x_53:
[----:B------:R-:W-:Y:S01]  /*8690*/  FSETP.NE.AND P0, PT, R15, -R20, PT ;  /* 0x800000140f00720b */ /* 0x000fe20003f05000 */
[----:B------:R-:W-:Y:S01]  /*86a0*/  ULDC UR4, c[0x0][0x608] ;  /* 0x0001820000047ab9 */ /* 0x000fe20000000800 */
[----:B------:R-:W-:Y:S01]  /*86b0*/  BSSY B0, `(.L_x_58) ;  /* 0x0000041000007945 */ /* 0x000fe20003800000 */
[----:B------:R-:W-:-:S04]  /*86c0*/  FMUL R0, R0, UR4 ;  /* 0x0000000400007c20 */ /* 0x000fc80008400000 */
        /* <DEDUP_REMOVED lines=40> */
[----:B------:R-:W-:Y:S06]  /*8950*/  @!P0 BRA `(.L_x_59) ;  /* 0x0000000000588947 */ /* 0x000fec0003800000 */
[----:B------:R-:W-:Y:S01]  /*8960*/  VIADD R0, R8, 0x1800000 ;  /* 0x0180000008007836 */ /* 0x000fe20000000000 */
[----:B------:R-:W-:Y:S04]  /*8970*/  BSSY B1, `(.L_x_60) ;  /* 0x000000d000017945 */ /* 0x000fe80003800000 */
[----:B------:R-:W-:-:S04]  /*8980*/  LOP3.LUT R0, R0, 0x7f800000, RZ, 0xc0, !PT ;  /* 0x7f80000000007812 */ /* 0x000fc800078ec0ff */
[----:B------:R-:W-:-:S13]  /*8990*/  ISETP.GT.U32.AND P0, PT, R0, 0x1ffffff, PT ;  /* 0x01ffffff0000780c */ /* 0x000fda0003f04070 */
[----:B------:R-:W-:Y:S05]  /*89a0*/  @P0 BRA `(.L_x_61) ;  /* 0x0000000000140947 */ /* 0x000fea0003800000 */
[----:B------:R-:W-:Y:S02]  /*89b0*/  MOV R3, R8 ;  /* 0x0000000800037202 */ /* 0x000fe40000000f00 */
[----:B------:R-:W-:-:S07]  /*89c0*/  MOV R14, 0x89e0 ;  /* 0x000089e0000e7802 */ /* 0x000fce0000000f00 */
[----:B------:R-:W-:Y:S05]  /*89d0*/  CALL.REL.NOINC `($__internal_0_$__cuda_sm20_rcp_rn_f32_slowpath) ;  /* 0x0000004000b47944 */ /* 0x000fea0003c00000 */
[----:B------:R-:W-:Y:S01]  /*89e0*/  MOV R10, R0 ;  /* 0x00000000000a7202 */ /* 0x000fe20000000f00 */
[----:B------:R-:W-:Y:S06]  /*89f0*/  BRA `(.L_x_62) ;  /* 0x0000000000107947 */ /* 0x000fec0003800000 */
.L_x_61:
[----:B------:R-:W1:Y:S02]  /*8a00*/  MUFU.RCP R3, R8 ;  /* 0x0000000800037308 */ /* 0x000e640000001000 */
[----:B-1----:R-:W-:-:S04]  /*8a10*/  FFMA R0, R8, R3, -1 ;  /* 0xbf80000008007423 */ /* 0x002fc80000000003 */
[----:B------:R-:W-:-:S04]  /*8a20*/  FADD.FTZ R0, -R0, -RZ ;  /* 0x800000ff00007221 */ /* 0x000fc80000010100 */
[----:B------:R-:W-:-:S07]  /*8a30*/  FFMA R10, R3, R0, R3 ;  /* 0x00000000030a7223 */ /* 0x000fce0000000003 */
.L_x_62:
[----:B------:R-:W-:Y:S05]  /*8a40*/  BSYNC B1 ;  /* 0x0000000000017941 */ /* 0x000fea0003800000 */
.L_x_60:
[----:B------:R-:W-:Y:S01]  /*8a50*/  FSETP.GEU.AND P0, PT, |R8|, 1.175494350822287508e-38, PT ;  /* 0x008000000800780b */ /* 0x000fe20003f0e200 */
[----:B------:R-:W-:-:S12]  /*8a60*/  ULDC UR4, c[0x0][0x600] ;  /* 0x0001800000047ab9 */ /* 0x000fd80000000800 */
[----:B------:R-:W-:-:S04]  /*8a70*/  @!P0 FMUL R8, R8, 16777216 ;  /* 0x4b80000008088820 */ /* 0x000fc80000400000 */
[----:B------:R-:W1:Y:S02]  /*8a80*/  MUFU.LG2 R0, R8 ;  /* 0x0000000800007308 */ /* 0x000e640000000c00 */
[----:B-1----:R-:W-:-:S04]  /*8a90*/  @!P0 FADD R0, R0, -24 ;  /* 0xc1c0000000008421 */ /* 0x002fc80000000000 */
[----:B------:R-:W-:-:S04]  /*8aa0*/  FMUL R0, R0, 0.69314718246459960938 ;  /* 0x3f31721800007820 */ /* 0x000fc80000400000 */
[----:B------:R-:W-:-:S07]  /*8ab0*/  FFMA R9, R5, UR4, R0 ;  /* 0x0000000405097c23 */ /* 0x000fce0008000000 */
.L_x_59:
[----:B------:R-:W-:Y:S05]  /*8ac0*/  BSYNC B0 ;  /* 0x0000000000007941 */ /* 0x000fea0003800000 */
.L_x_58:
[----:B------:R-:W-:Y:S01]  /*8ad0*/  SHF.L.U32 R0, R136, 0x1f, RZ ;  /* 0x0000001f88007819 */ /* 0x000fe200000006ff */
[----:B------:R-:W-:Y:S01]  /*8ae0*/  UISETP.NE.AND UP0, UPT, UR56, 0x1, UPT ;  /* 0x000000013800788c */ /* 0x000fe2000bf05270 */
[----:B------:R-:W-:Y:S01]  /*8af0*/  LOP3.LUT P0, RZ, R2, 0x3, RZ, 0xc0, !PT ;  /* 0x0000000302ff7812 */ /* 0x000fe2000780c0ff */
[----:B------:R-:W-:Y:S01]  /*8b00*/  UISETP.NE.AND UP1, UPT, UR56, 0x2, UPT ;  /* 0x000000023800788c */ /* 0x000fe2000bf25270 */
[----:B------:R-:W1:Y:S01]  /*8b10*/  SYNCS.PHASECHK.TRANS64.TRYWAIT P1, [UR7+0x8], R0 ;  /* 0x00000800ff0075a7 */ /* 0x000e620008020147 */
[----:B------:R-:W-:Y:S02]  /*8b20*/  ULDC UR4, c[0x0][0x608] ;  /* 0x0001820000047ab9 */ /* 0x000fe40000000800 */
[----:B------:R-:W-:-:S04]  /*8b30*/  FMUL R10, R10, UR4 ;  /* 0x000000040a0a7c20 */ /* 0x000fc80008400000 */
[-C--:B------:R-:W-:Y:S01]  /*8b40*/  FMUL R122, R122, R10.reuse ;  /* 0x0000000a7a7a7220 */ /* 0x080fe20000400000 */
[----:B------:R-:W-:Y:S01]  /*8b50*/  @!UP0 ULOP3.LUT UP2, URZ, UR53, 0x2, URZ, 0xc0, !UPT ;  /* 0x00000002353f8892 */ /* 0x000fe2000f84c03f */
[-C--:B------:R-:W-:Y:S01]  /*8b60*/  FMUL R123, R123, R10.reuse ;  /* 0x0000000a7b7b7220 */ /* 0x080fe20000400000 */
[----:B------:R-:W-:Y:S01]  /*8b70*/  @!UP0 ULOP3.LUT UR53, UR53, 0x1, URZ, 0xc0, !UPT ;  /* 0x0000000135358892 */ /* 0x000fe2000f8ec03f */
[-C--:B------:R-:W-:Y:S01]  /*8b80*/  FMUL R126, R126, R10.reuse ;  /* 0x0000000a7e7e7220 */ /* 0x080fe20000400000 */
[----:B------:R-:W-:Y:S01]  /*8b90*/  @!UP0 USEL UR4, URZ, 0x1, UP2 ;  /* 0x000000013f048887 */ /* 0x000fe20009000000 */
[-C--:B------:R-:W-:Y:S01]  /*8ba0*/  FMUL R127, R127, R10.reuse ;  /* 0x0000000a7f7f7220 */ /* 0x080fe20000400000 */
[----:B------:R-:W-:Y:S01]  /*8bb0*/  @!UP1 UIADD3 UR5, UR53, 0x1, URZ ;  /* 0x0000000135059890 */ /* 0x000fe2000fffe03f */
[-C--:B------:R-:W-:Y:S01]  /*8bc0*/  FMUL R130, R130, R10.reuse ;  /* 0x0000000a82827220 */ /* 0x080fe20000400000 */
[----:B------:R-:W-:Y:S01]  /*8bd0*/  @!UP0 ULOP3.LUT UR55, UR55, UR4, URZ, 0x3c, !UPT ;  /* 0x0000000437378292 */ /* 0x000fe2000f8e3c3f */
[-C--:B------:R-:W-:Y:S01]  /*8be0*/  FMUL R131, R131, R10.reuse ;  /* 0x0000000a83837220 */ /* 0x080fe20000400000 */
[----:B------:R-:W-:Y:S01]  /*8bf0*/  @!UP1 UISETP.GT.U32.AND UP2, UPT, UR5, 0x1, UPT ;  /* 0x000000010500988c */ /* 0x000fe2000bf44070 */
[-C--:B------:R-:W-:Y:S01]  /*8c00*/  FMUL R134, R134, R10.reuse ;  /* 0x0000000a86867220 */ /* 0x080fe20000400000 */
[----:B------:R-:W-:Y:S01]  /*8c10*/  @!UP1 ULOP3.LUT UR53, UR53, 0x1, URZ, 0xc, !UPT ;  /* 0x0000000135359892 */ /* 0x000fe2000f8e0c3f */
[-C--:B------:R-:W-:Y:S01]  /*8c20*/  FMUL R135, R135, R10.reuse ;  /* 0x0000000a87877220 */ /* 0x080fe20000400000 */
[----:B------:R-:W-:Y:S01]  /*8c30*/  @!UP1 USEL UR4, URZ, 0x1, !UP2 ;  /* 0x000000013f049887 */ /* 0x000fe2000d000000 */
[-C--:B------:R-:W-:Y:S01]  /*8c40*/  FMUL R106, R106, R10.reuse ;  /* 0x0000000a6a6a7220 */ /* 0x080fe20000400000 */
[-C--:B------:R-:W-:Y:S01]  /*8c50*/  FMUL R107, R107, R10.reuse ;  /* 0x0000000a6b6b7220 */ /* 0x080fe20000400000 */
[-C--:B------:R-:W-:Y:S01]  /*8c60*/  FMUL R110, R110, R10.reuse ;  /* 0x0000000a6e6e7220 */ /* 0x080fe20000400000 */
[----:B------:R-:W-:Y:S01]  /*8c70*/  @!UP1 ULOP3.LUT UR55, UR55, UR4, URZ, 0x3c, !UPT ;  /* 0x0000000437379292 */ /* 0x000fe2000f8e3c3f */
        /* <DEDUP_REMOVED lines=13> */
[----:B-1----:R-:W-:Y:S06]  /*8d50*/  @!P1 BRA `(.L_x_63) ;  /* 0x0000003800dc9947 */ /* 0x002fec0003800000 */
.L_x_134:
[----:B------:R-:W-:Y:S04]  /*8d60*/  BSSY B0, `(.L_x_64) ;  /* 0x000001c000007945 */ /* 0x000fe80003800000 */
[----:B------:R-:W-:Y:S05]  /*8d70*/  @P0 BRA `(.L_x_65) ;  /* 0x0000000000680947 */ /* 0x000fea0003800000 */
[----:B------:R-:W2:Y:S01]  /*8d80*/  LDC.64 R6, c[0x0][0x688] ;  /* 0x0001a200ff067b82 */ /* 0x000ea20000000a00 */
[----:B-1----:R-:W-:Y:S01]  /*8d90*/  LOP3.LUT R0, R2, 0x60, RZ, 0xc0, !PT ;  /* 0x0000006002007812 */ /* 0x002fe200078ec0ff */
[----:B------:R-:W-:Y:S01]  /*8da0*/  UIADD3 UR4, -UR54, URZ, URZ ;  /* 0x0000003f36047290 */ /* 0x000fe2000fffe13f */
[----:B------:R-:W-:Y:S01]  /*8db0*/  SHF.R.U32.HI R4, RZ, 0x2, R2 ;  /* 0x00000002ff047819 */ /* 0x000fe20000011602 */
[----:B------:R-:W-:Y:S01]  /*8dc0*/  ULDC UR5, c[0x0][0xa10] ;  /* 0x0002840000057ab9 */ /* 0x000fe20000000800 */
[----:B------:R-:W-:Y:S01]  /*8dd0*/  SHF.R.U32.HI R0, RZ, 0x5, R0 ;  /* 0x00000005ff007819 */ /* 0x000fe20000011600 */
[----:B------:R-:W-:Y:S01]  /*8de0*/  UIMAD UR4, UR5, UR4, UR57 ;  /* 0x00000004050472a4 */ /* 0x000fe2000f8e0239 */
[----:B------:R-:W-:Y:S01]  /*8df0*/  LOP3.LUT R4, R4, 0x7, RZ, 0xc0, !PT ;  /* 0x0000000704047812 */ /* 0x000fe200078ec0ff */
[----:B------:R-:W-:Y:S01]  /*8e00*/  IMAD.SHL.U32 R3, R16, 0x40, RZ ;  /* 0x0000004010037824 */ /* 0x000fe200078e00ff */
[----:B------:R-:W-:Y:S01]  /*8e10*/  SHF.L.U32 R5, R0, 0x4, RZ ;  /* 0x0000000400057819 */ /* 0x000fe200000006ff */
[----:B------:R-:W-:-:S03]  /*8e20*/  ULDC.64 UR6, c[0x0][0x208] ;  /* 0x0000820000067ab9 */ /* 0x000fc60000000a00 */
[----:B------:R-:W-:-:S04]  /*8e30*/  LOP3.LUT R4, R5, 0xfffffff0, R4, 0xe2, !PT ;  /* 0xfffffff005047812 */ /* 0x000fc800078ee204 */
[----:B------:R-:W-:Y:S01]  /*8e40*/  IADD3 R5, R3, R4, RZ ;  /* 0x0000000403057210 */ /* 0x000fe20007ffe0ff */
[----:B--2---:R-:W-:Y:S01]  /*8e50*/  IMAD R0, R6, UR4, R3 ;  /* 0x0000000406007c24 */ /* 0x004fe2000f8e0203 */
[----:B------:R-:W-:-:S03]  /*8e60*/  ULDC UR4, c[0x0][0x288] ;  /* 0x0000a20000047ab9 */ /* 0x000fc60000000800 */
[C---:B------:R-:W-:Y:S01]  /*8e70*/  VIADD R6, R5.reuse, 0x8 ;  /* 0x0000000805067836 */ /* 0x040fe20000000000 */
[----:B------:R-:W-:Y:S01]  /*8e80*/  ISETP.GE.U32.AND P0, PT, R5, UR4, PT ;  /* 0x0000000405007c0c */ /* 0x000fe2000bf06070 */
[----:B------:R-:W-:-:S03]  /*8e90*/  IMAD R3, R7, UR36, R0 ;  /* 0x0000002407037c24 */ /* 0x000fc6000f8e0200 */
[----:B------:R-:W-:Y:S01]  /*8ea0*/  ISETP.GE.U32.AND P1, PT, R6, UR4, PT ;  /* 0x0000000406007c0c */ /* 0x000fe2000bf26070 */
[----:B------:R-:W-:Y:S01]  /*8eb0*/  ULDC.64 UR4, c[0x0][0x680] ;  /* 0x0001a00000047ab9 */ /* 0x000fe20000000a00 */
[----:B------:R-:W-:-:S04]  /*8ec0*/  IADD3 R0, P2, R4, R3, RZ ;  /* 0x0000000304007210 */ /* 0x000fc80007f5e0ff */
[----:B------:R-:W-:Y:S02]  /*8ed0*/  LEA.HI.X.SX32 R3, R3, RZ, 0x1, P2 ;  /* 0x000000ff03037211 */ /* 0x000fe400010f0eff */
[----:B------:R-:W-:-:S04]  /*8ee0*/  LEA R4, P2, R0, UR4, 0x2 ;  /* 0x0000000400047c11 */ /* 0x000fc8000f8410ff */
[----:B------:R-:W-:-:S05]  /*8ef0*/  LEA.HI.X R5, R0, UR5, R3, 0x2, P2 ;  /* 0x0000000500057c11 */ /* 0x000fca00090f1403 */
[----:B------:R2:W-:Y:S04]  /*8f00*/  @!P0 STG.E desc[UR6][R4.64], R11 ;  /* 0x0000000b04008986 */ /* 0x0005e8000c101906 */
[----:B------:R2:W-:Y:S02]  /*8f10*/  @!P1 STG.E desc[UR6][R4.64+0x20], R9 ;  /* 0x0000200904009986 */ /* 0x0005e4000c101906 */
.L_x_65:
[----:B------:R-:W-:Y:S05]  /*8f20*/  BSYNC B0 ;  /* 0x0000000000007941 */ /* 0x000fea0003800000 */
.L_x_64:
[----:B------:R-:W-:Y:S01]  /*8f30*/  ULDC.64 UR4, c[0x0][0x730] ;  /* 0x0001cc0000047ab9 */ /* 0x000fe20000000a00 */
[-C--:B------:R-:W-:Y:S01]  /*8f40*/  FMUL R40, R74, R10.reuse ;  /* 0x0000000a4a287220 */ /* 0x080fe20000400000 */
[----:B------:R-:W-:Y:S01]  /*8f50*/  ISETP.NE.U32.AND P0, PT, RZ, UR4, PT ;  /* 0x00000004ff007c0c */ /* 0x000fe2000bf05070 */
[-C--:B------:R-:W-:Y:S01]  /*8f60*/  FMUL R37, R75, R10.reuse ;  /* 0x0000000a4b257220 */ /* 0x080fe20000400000 */
[-C--:B------:R-:W-:Y:S01]  /*8f70*/  FMUL R42, R78, R10.reuse ;  /* 0x0000000a4e2a7220 */ /* 0x080fe20000400000 */
[-C--:B------:R-:W-:Y:S01]  /*8f80*/  FMUL R39, R79, R10.reuse ;  /* 0x0000000a4f277220 */ /* 0x080fe20000400000 */
[----:B------:R-:W-:Y:S01]  /*8f90*/  ISETP.NE.AND.EX P0, PT, RZ, UR5, PT, P0 ;  /* 0x00000005ff007c0c */ /* 0x000fe2000bf05300 */
        /* <DEDUP_REMOVED lines=12> */
[----:B------:R-:W-:Y:S06]  /*9060*/  @P0 BRA `(.L_x_66) ;  /* 0x0000000000280947 */ /* 0x000fec0003800000 */
[----:B------:R-:W-:Y:S02]  /*9070*/  ULDC.64 UR4, c[0x0][0x728] ;  /* 0x0001ca0000047ab9 */ /* 0x000fe40000000a00 */
[----:B------:R-:W-:-:S04]  /*9080*/  ISETP.NE.U32.AND P0, PT, RZ, UR4, PT ;  /* 0x00000004ff007c0c */ /* 0x000fc8000bf05070 */
[----:B------:R-:W-:-:S13]  /*9090*/  ISETP.NE.AND.EX P0, PT, RZ, UR5, PT, P0 ;  /* 0x00000005ff007c0c */ /* 0x000fda000bf05300 */
[----:B------:R-:W-:Y:S05]  /*90a0*/  @!P0 BRA `(.L_x_67) ;  /* 0x0000000000108947 */ /* 0x000fea0003800000 */
[----:B--2---:R-:W2:Y:S01]  /*90b0*/  LDC.64 R4, c[0x0][0x728] ;  /* 0x0001ca00ff047b82 */ /* 0x004ea20000000a00 */
[----:B------:R-:W-:Y:S02]  /*90c0*/  ULDC.64 UR4, c[0x0][0x208] ;  /* 0x0000820000047ab9 */ /* 0x000fe40000000a00 */
[----:B--2---:R3:W5:Y:S01]  /*90d0*/  LDG.E R22, desc[UR4][R4.64] ;  /* 0x0000000404167981 */ /* 0x004762000c1e1900 */
[----:B------:R-:W-:Y:S05]  /*90e0*/  BRA `(.L_x_66) ;  /* 0x0000000000087947 */ /* 0x000fea0003800000 */
.L_x_67:
[----:B------:R-:W-:Y:S02]  /*90f0*/  ULDC UR4, c[0x0][0x720] ;  /* 0x0001c80000047ab9 */ /* 0x000fe40000000800 */
[----:B------:R-:W-:-:S07]  /*9100*/  MOV R22, UR4 ;  /* 0x0000000400167c02 */ /* 0x000fce0008000f00 */
.L_x_66:
[----:B-1----:R-:W-:-:S04]  /*9110*/  MOV R0, RZ ;  /* 0x000000ff00007202 */ /* 0x002fc80000000f00 */
[----:B------:R-:W-:-:S13]  /*9120*/  LOP3.LUT P0, RZ, R0, 0x1bf, RZ, 0xc0, !PT ;  /* 0x000001bf00ff7812 */ /* 0x000fda000780c0ff */
[----:B------:R-:W-:Y:S05]  /*9130*/  @!P0 BRA `(.L_x_68) ;  /* 0x0000000000408947 */ /* 0x000fea0003800000 */
[----:B------:R-:W-:Y:S01]  /*9140*/  MOV R0, 0x0 ;  /* 0x0000000000007802 */ /* 0x000fe20000000f00 */
[----:B------:R-:W-:Y:S01]  /*9150*/  ULDC.64 UR4, c[0x4][0x70] ;  /* 0x01001c0000047ab9 */ /* 0x000fe20000000a00 */
[----:B------:R-:W-:Y:S01]  /*9160*/  ULDC.64 UR6, c[0x4][0x8] ;  /* 0x0100020000067ab9 */ /* 0x000fe20000000a00 */
[----:B--23--:R-:W-:Y:S01]  /*9170*/  MOV R4, UR4 ;  /* 0x0000000400047c02 */ /* 0x00cfe20008000f00 */
[----:B------:R1:W2:Y:S01]  /*9180*/  LDC.64 R14, c[0x4][R0] ;  /* 0x01000000000e7b82 */ /* 0x0002a20000000a00 */
[----:B------:R-:W-:Y:S01]  /*9190*/  IMAD.U32 R5, RZ, RZ, UR5 ;  /* 0x00000005ff057e24 */ /* 0x000fe2000f8e00ff */
[----:B------:R-:W-:Y:S01]  /*91a0*/  ULDC.64 UR4, c[0x4][0x78] ;  /* 0x01001e0000047ab9 */ /* 0x000fe20000000a00 */
[----:B------:R-:W-:Y:S01]  /*91b0*/  IMAD.U32 R10, RZ, RZ, UR6 ;  /* 0x00000006ff0a7e24 */ /* 0x000fe2000f8e00ff */
[----:B------:R-:W-:Y:S01]  /*91c0*/  MOV R6, UR4 ;  /* 0x0000000400067c02 */ /* 0x000fe20008000f00 */
[----:B------:R-:W-:Y:S01]  /*91d0*/  IMAD.MOV.U32 R12, RZ, RZ, 0x1 ;  /* 0x00000001ff0c7424 */ /* 0x000fe200078e00ff */
[----:B------:R-:W-:-:S02]  /*91e0*/  MOV R7, UR5 ;  /* 0x0000000500077c02 */ /* 0x000fc40008000f00 */
[----:B------:R-:W-:Y:S02]  /*91f0*/  MOV R11, UR7 ;  /* 0x00000007000b7c02 */ /* 0x000fe40008000f00 */
[----:B------:R-:W-:Y:S02]  /*9200*/  MOV R8, 0x70 ;  /* 0x0000007000087802 */ /* 0x000fe40000000f00 */
[----:B-1----:R-:W-:-:S07]  /*9210*/  MOV R13, RZ ;  /* 0x000000ff000d7202 */ /* 0x002fce0000000f00 */
[----:B------:R-:W-:-:S07]  /*9220*/  LEPC R20, `(.L_x_68) ;  /* 0x000000001014794e */ /* 0x000fce0000000000 */
[----:B--2--5:R-:W-:Y:S05]  /*9230*/  CALL.ABS.NOINC R14 ;  /* 0x000000000e007343 */ /* 0x024fea0003c00000 */
.L_x_68:
[----:B------:R-:W-:Y:S01]  /*9240*/  MOV R28, UR38 ;  /* 0x00000026001c7c02 */ /* 0x000fe20008000f00 */
[----:B------:R-:W-:-:S04]  /*9250*/  IMAD.U32 R3, RZ, RZ, UR56 ;  /* 0x00000038ff037e24 */ /* 0x000fc8000f8e00ff */
[----:B------:R-:W-:-:S05]  /*9260*/  IMAD R28, R3, 0x2200, R28 ;  /* 0x00002200031c7824 */ /* 0x000fca00078e021c */
[----:B------:R-:W-:-:S04]  /*9270*/  IADD3 R24, R28, 0x20e00, RZ ;  /* 0x00020e001c187810 */ /* 0x000fc80007ffe0ff */
        /* <DEDUP_REMOVED lines=9> */
[----:B------:R-:W-:Y:S01]  /*9310*/  MOV R6, UR6 ;  /* 0x0000000600067c02 */ /* 0x000fe20008000f00 */
[----:B------:R-:W-:Y:S01]  /*9320*/  IMAD.U32 R10, RZ, RZ, UR4 ;  /* 0x00000004ff0a7e24 */ /* 0x000fe2000f8e00ff */
[----:B------:R-:W-:Y:S01]  /*9330*/  MOV R7, UR7 ;  /* 0x0000000700077c02 */ /* 0x000fe20008000f00 */
[----:B------:R-:W-:Y:S01]  /*9340*/  IMAD.MOV.U32 R12, RZ, RZ, 0x1 ;  /* 0x00000001ff0c7424 */ /* 0x000fe200078e00ff */
[----:B------:R-:W-:-:S02]  /*9350*/  MOV R11, UR5 ;  /* 0x00000005000b7c02 */ /* 0x000fc40008000f00 */
[----:B------:R-:W-:Y:S02]  /*9360*/  MOV R8, 0x70 ;  /* 0x0000007000087802 */ /* 0x000fe40000000f00 */
[----:B-1----:R-:W-:-:S07]  /*9370*/  MOV R13, RZ ;  /* 0x000000ff000d7202 */ /* 0x002fce0000000f00 */
[----:B------:R-:W-:-:S07]  /*9380*/  LEPC R20, `(.L_x_69) ;  /* 0x000000001014794e */ /* 0x000fce0000000000 */
[----:B--2--5:R-:W-:Y:S05]  /*9390*/  CALL.ABS.NOINC R14 ;  /* 0x000000000e007343 */ /* 0x024fea0003c00000 */
.L_x_69:
[C---:B------:R-:W-:Y:S01]  /*93a0*/  SHF.L.U32 R0, R2.reuse, 0x4, RZ ;  /* 0x0000000402007819 */ /* 0x040fe200000006ff */
[----:B------:R-:W-:Y:S01]  /*93b0*/  IMAD.SHL.U32 R3, R2, 0x20, RZ ;  /* 0x0000002002037824 */ /* 0x000fe200078e00ff */
[----:B------:R-:W-:Y:S01]  /*93c0*/  ULDC.64 UR4, c[0x0][0x730] ;  /* 0x0001cc0000047ab9 */ /* 0x000fe20000000a00 */
[----:B--23--:R-:W-:Y:S02]  /*93d0*/  SHF.R.U32.HI R5, RZ, 0x1, R2 ;  /* 0x00000001ff057819 */ /* 0x00cfe40000011602 */
[----:B------:R-:W-:Y:S02]  /*93e0*/  LOP3.LUT R0, R0, 0x600, RZ, 0xc0, !PT ;  /* 0x0000060000007812 */ /* 0x000fe400078ec0ff */
[----:B------:R-:W-:Y:S02]  /*93f0*/  LOP3.LUT R4, R3, 0xc0, RZ, 0xc0, !PT ;  /* 0x000000c003047812 */ /* 0x000fe400078ec0ff */
[--C-:B------:R-:W-:Y:S02]  /*9400*/  LOP3.LUT R0, R0, 0x20, R3.reuse, 0xf8, !PT ;  /* 0x0000002000007812 */ /* 0x100fe400078ef803 */
[----:B------:R-:W-:Y:S01]  /*9410*/  ISETP.NE.U32.AND P0, PT, RZ, UR4, PT ;  /* 0x00000004ff007c0c */ /* 0x000fe2000bf05070 */
[----:B------:R-:W-:Y:S01]  /*9420*/  ULDC UR4, c[0x0][0x720] ;  /* 0x0001c80000047ab9 */ /* 0x000fe20000000800 */
[----:B------:R-:W-:-:S02]  /*9430*/  LOP3.LUT R3, R0, 0x100, R3, 0xf8, !PT ;  /* 0x0000010000037812 */ /* 0x000fc400078ef803 */
[----:B------:R-:W-:Y:S02]  /*9440*/  LOP3.LUT R0, R2, 0x7f, RZ, 0xc0, !PT ;  /* 0x0000007f02007812 */ /* 0x000fe400078ec0ff */
[----:B------:R-:W-:Y:S02]  /*9450*/  LOP3.LUT R4, R4, 0x8, R5, 0xf8, !PT ;  /* 0x0000000804047812 */ /* 0x000fe400078ef805 */
[----:B------:R-:W-:Y:S02]  /*9460*/  IADD3 R0, R0, 0x1f, RZ ;  /* 0x0000001f00007810 */ /* 0x000fe40007ffe0ff */
[----:B------:R-:W-:Y:S02]  /*9470*/  SHF.L.U32 R5, R2, 0x2, RZ ;  /* 0x0000000202057819 */ /* 0x000fe400000006ff */
[----:B------:R-:W-:Y:S02]  /*9480*/  ISETP.NE.AND.EX P0, PT, RZ, UR5, PT, P0 ;  /* 0x00000005ff007c0c */ /* 0x000fe4000bf05300 */
[----:B------:R-:W-:-:S02]  /*9490*/  ISETP.GT.U32.AND P1, PT, R0, 0x3e, PT ;  /* 0x0000003e0000780c */ /* 0x000fc40003f24070 */
[----:B------:R-:W-:Y:S02]  /*94a0*/  LOP3.LUT R4, R4, 0x18, R5, 0x78, !PT ;  /* 0x0000001804047812 */ /* 0x000fe400078e7805 */
[----:B-----5:R-:W-:Y:S02]  /*94b0*/  FSEL R21, R22, UR4, !P0 ;  /* 0x0000000416157c08 */ /* 0x020fe4000c000000 */
[----:B------:R-:W-:Y:S02]  /*94c0*/  LOP3.LUT R3, R3, R4, RZ, 0xfc, !PT ;  /* 0x0000000403037212 */ /* 0x000fe400078efcff */
[----:B------:R-:W-:Y:S01]  /*94d0*/  LOP3.LUT P0, RZ, R2, 0x4, RZ, 0xc0, !PT ;  /* 0x0000000402ff7812 */ /* 0x000fe2000780c0ff */
        /* <DEDUP_REMOVED lines=80> */
[----:B------:R-:W-:Y:S01]  /*99e0*/  IMAD.MOV.U32 R21, RZ, RZ, 0x20 ;  /* 0x00000020ff157424 */ /* 0x000fe200078e00ff */
[----:B------:R-:W-:-:S02]  /*99f0*/  F2FP.F16.F32.PACK_AB R5, R0, R5 ;  /* 0x000000050005723e */ /* 0x000fc400000000ff */
[----:B------:R-:W-:Y:S02]  /*9a00*/  F2FP.F16.F32.PACK_AB R7, R8, R7 ;  /* 0x000000070807723e */ /* 0x000fe400000000ff */
[----:B------:R-:W-:Y:S02]  /*9a10*/  F2FP.F16.F32.PACK_AB R9, R10, R9 ;  /* 0x000000090a09723e */ /* 0x000fe400000000ff */
[----:B------:R-:W-:Y:S02]  /*9a20*/  F2FP.F16.F32.PACK_AB R4, R121, R4 ;  /* 0x000000047904723e */ /* 0x000fe400000000ff */
[----:B------:R-:W-:Y:S02]  /*9a30*/  F2FP.F16.F32.PACK_AB R6, R125, R6 ;  /* 0x000000067d06723e */ /* 0x000fe400000000ff */
[----:B------:R-:W-:Y:S02]  /*9a40*/  F2FP.F16.F32.PACK_AB R8, R129, R128 ;  /* 0x000000808108723e */ /* 0x000fe400000000ff */
[----:B------:R-:W-:-:S02]  /*9a50*/  F2FP.F16.F32.PACK_AB R10, R133, R132 ;  /* 0x00000084850a723e */ /* 0x000fc400000000ff */
[----:B------:R-:W-:Y:S02]  /*9a60*/  F2FP.F16.F32.PACK_AB R11, R12, R11 ;  /* 0x0000000b0c0b723e */ /* 0x000fe400000000ff */
[----:B------:R-:W-:Y:S02]  /*9a70*/  SEL R21, R21, 0xffffffe0, !P0 ;  /* 0xffffffe015157807 */ /* 0x000fe40004000000 */
[C---:B------:R-:W-:Y:S02]  /*9a80*/  LEA R0, R3.reuse, R24, 0x1 ;  /* 0x0000001803007211 */ /* 0x040fe400078e08ff */
[----:B------:R-:W-:Y:S01]  /*9a90*/  LEA R53, R3, R28, 0x1 ;  /* 0x0000001c03357211 */ /* 0x000fe200078e08ff */
[----:B------:R-:W-:Y:S06]  /*9aa0*/  @P1 BRA `(.L_x_70) ;  /* 0x0000000000041947 */ /* 0x000fec0003800000 */
[----:B------:R-:W-:-:S04]  /*9ab0*/  DEPBAR.LE SB0, 0x1 ;  /* 0x000080400000791a */ /* 0x000fc80000000000 */
.L_x_70:
[----:B------:R-:W-:Y:S05]  /*9ac0*/  WARPSYNC.ALL ;  /* 0x0000000000007948 */ /* 0x000fea0003800000 */
[----:B------:R-:W-:Y:S01]  /*9ad0*/  BAR.SYNC.DEFER_BLOCKING 0x1, 0x80 ;  /* 0x0042000000007b1d */ /* 0x000fe20000010000 */
[----:B------:R-:W-:Y:S01]  /*9ae0*/  IMAD.IADD R3, R0, 0x1, R21 ;  /* 0x0000000100037824 */ /* 0x000fe200078e0215 */
[----:B------:R-:W-:Y:S02]  /*9af0*/  F2FP.F16.F32.PACK_AB R13, R13, R14 ;  /* 0x0000000e0d0d723e */ /* 0x000fe400000000ff */
[----:B------:R-:W-:Y:S02]  /*9b00*/  F2FP.F16.F32.PACK_AB R25, R25, R26 ;  /* 0x0000001a1919723e */ /* 0x000fe400000000ff */
[----:B------:R-:W-:Y:S01]  /*9b10*/  BSSY B0, `(.L_x_71) ;  /* 0x000001f000007945 */ /* 0x000fe20003800000 */
[----:B------:R-:W-:-:S02]  /*9b20*/  F2FP.F16.F32.PACK_AB R12, R105, R104 ;  /* 0x00000068690c723e */ /* 0x000fc400000000ff */
[----:B------:R-:W-:Y:S02]  /*9b30*/  F2FP.F16.F32.PACK_AB R14, R109, R108 ;  /* 0x0000006c6d0e723e */ /* 0x000fe400000000ff */
[----:B------:R-:W-:Y:S02]  /*9b40*/  F2FP.F16.F32.PACK_AB R15, R15, R20 ;  /* 0x000000140f0f723e */ /* 0x000fe400000000ff */
[----:B------:R-:W-:Y:S02]  /*9b50*/  F2FP.F16.F32.PACK_AB R24, R113, R112 ;  /* 0x000000707118723e */ /* 0x000fe400000000ff */
[----:B------:R-:W-:Y:S02]  /*9b60*/  F2FP.F16.F32.PACK_AB R26, R117, R116 ;  /* 0x00000074751a723e */ /* 0x000fe400000000ff */
[----:B------:R-:W-:Y:S02]  /*9b70*/  F2FP.F16.F32.PACK_AB R27, R27, R30 ;  /* 0x0000001e1b1b723e */ /* 0x000fe400000000ff */
[----:B------:R-:W-:Y:S01]  /*9b80*/  IADD3 R21, R21, 0x1000, R0 ;  /* 0x0000100015157810 */ /* 0x000fe20007ffe000 */
[----:B------:R1:W-:Y:S04]  /*9b90*/  STSM.16.M88.4 [R53+0x20e00], R4 ;  /* 0x020e000435007844 */ /* 0x0003e80000000200 */
[----:B------:R1:W-:Y:S01]  /*9ba0*/  STSM.16.M88.4 [R3], R8 ;  /* 0x0000000803007844 */ /* 0x0003e20000000200 */
[----:B------:R-:W-:Y:S01]  /*9bb0*/  @!PT LDS RZ, [RZ] ;  /* 0x00000000fffff984 */ /* 0x000fe20000000800 */
[----:B------:R-:W-:Y:S01]  /*9bc0*/  @!PT LDS RZ, [RZ] ;  /* 0x00000000fffff984 */ /* 0x000fe20000000800 */
[----:B------:R-:W-:Y:S01]  /*9bd0*/  @!PT LDS RZ, [RZ] ;  /* 0x00000000fffff984 */ /* 0x000fe20000000800 */
[----:B------:R-:W-:Y:S01]  /*9be0*/  @!PT LDS RZ, [RZ] ;  /* 0x00000000fffff984 */ /* 0x000fe20000000800 */
[----:B------:R2:W-:Y:S06]  /*9bf0*/  MEMBAR.ALL.CTA ;  /* 0x0000000000007992 */ /* 0x0005ec0000008000 */
[----:B--2---:R-:W2:Y:S02]  /*9c00*/  FENCE.VIEW.ASYNC.S ;  /* 0x00000000000073c6 */ /* 0x004ea40000000000 */
[----:B--2---:R-:W-:Y:S06]  /*9c10*/  BAR.SYNC.DEFER_BLOCKING 0x1, 0x80 ;  /* 0x0042000000007b1d */ /* 0x004fec0000010000 */
[----:B------:R-:W-:Y:S05]  /*9c20*/  @P1 BRA `(.L_x_72) ;  /* 0x0000000000341947 */ /* 0x000fea0003800000 */
[----:B------:R-:W-:Y:S01]  /*9c30*/  R2UR UR34, R16 ;  /* 0x00000000102272ca */ /* 0x000fe200000e0000 */
[----:B------:R-:W-:Y:S01]  /*9c40*/  UIADD3 UR35, -UR54, URZ, URZ ;  /* 0x0000003f36237290 */ /* 0x000fe2000fffe13f */
[----:B------:R-:W-:Y:S01]  /*9c50*/  R2UR UR32, R28 ;  /* 0x000000001c2072ca */ /* 0x000fe200000e0000 */
[----:B------:R-:W-:Y:S01]  /*9c60*/  UIADD3 UR6, UP0, UR60, 0x670, URZ ;  /* 0x000006703c067890 */ /* 0x000fe2000ff1e03f */
[----:B------:R-:W-:Y:S01]  /*9c70*/  ULDC UR4, c[0x0][0xa10] ;  /* 0x0002840000047ab9 */ /* 0x000fe20000000800 */
[----:B------:R-:W-:Y:S01]  /*9c80*/  UMOV UR33, URZ ;  /* 0x0000003f00217c82 */ /* 0x000fe20008000000 */
[----:B------:R-:W-:Y:S02]  /*9c90*/  UIMAD UR35, UR4, UR35, UR57 ;  /* 0x00000023042372a4 */ /* 0x000fe4000f8e0239 */
[----:B------:R-:W-:-:S05]  /*9ca0*/  UIADD3.X UR7, URZ, UR61, URZ, UP0, !UPT ;  /* 0x0000003d3f077290 */ /* 0x000fca00087fe43f */
[----:B------:R-:W-:Y:S02]  /*9cb0*/  USHF.L.U32 UR34, UR34, 0x6, URZ ;  /* 0x0000000622227899 */ /* 0x000fe4000800063f */
[----:B------:R-:W-:-:S09]  /*9cc0*/  UIADD3 UR32, UR32, 0x20e00, URZ ;  /* 0x00020e0020207890 */ /* 0x000fd2000fffe03f */
[----:B------:R2:W-:Y:S01]  /*9cd0*/  UTMASTG.4D [UR32], [UR6] ;  /* 0x00000020060073b5 */ /* 0x0005e20008018000 */
[----:B------:R0:W-:Y:S01]  /*9ce0*/  UTMACMDFLUSH ;  /* 0x00000000000079b7 */ /* 0x0001e20000000000 */
[----:B--2---:R-:W-:-:S04]  /*9cf0*/  DEPBAR.LE SB0, 0x1 ;  /* 0x000080400000791a */ /* 0x004fc80000000000 */
.L_x_72:
[----:B------:R-:W-:Y:S05]  /*9d00*/  BSYNC B0 ;  /* 0x0000000000007941 */ /* 0x000fea0003800000 */
.L_x_71:
[----:B------:R-:W-:Y:S01]  /*9d10*/  BAR.SYNC.DEFER_BLOCKING 0x1, 0x80 ;  /* 0x0042000000007b1d */ /* 0x000fe20000010000 */
[----:B-1----:R-:W-:Y:S02]  /*9d20*/  F2FP.F16.F32.PACK_AB R5, R29, R32 ;  /* 0x000000201d05723e */ /* 0x002fe400000000ff */
[----:B------:R-:W-:Y:S02]  /*9d30*/  F2FP.F16.F32.PACK_AB R7, R31, R34 ;  /* 0x000000221f07723e */ /* 0x000fe400000000ff */
[----:B------:R-:W-:Y:S01]  /*9d40*/  F2FP.F16.F32.PACK_AB R4, R89, R88 ;  /* 0x000000585904723e */ /* 0x000fe200000000ff */
[----:B------:R-:W-:Y:S01]  /*9d50*/  BSSY B0, `(.L_x_73) ;  /* 0x000001e000007945 */ /* 0x000fe20003800000 */
[----:B------:R-:W-:Y:S02]  /*9d60*/  F2FP.F16.F32.PACK_AB R6, R93, R92 ;  /* 0x0000005c5d06723e */ /* 0x000fe400000000ff */
[----:B------:R-:W-:Y:S02]  /*9d70*/  F2FP.F16.F32.PACK_AB R32, R97, R96 ;  /* 0x000000606120723e */ /* 0x000fe400000000ff */
[----:B------:R-:W-:-:S02]  /*9d80*/  F2FP.F16.F32.PACK_AB R33, R33, R36 ;  /* 0x000000242121723e */ /* 0x000fc400000000ff */
[----:B------:R-:W-:Y:S02]  /*9d90*/  F2FP.F16.F32.PACK_AB R34, R101, R100 ;  /* 0x000000646522723e */ /* 0x000fe400000000ff */
[----:B------:R-:W-:Y:S01]  /*9da0*/  F2FP.F16.F32.PACK_AB R35, R35, R38 ;  /* 0x000000262323723e */ /* 0x000fe200000000ff */
        /* <DEDUP_REMOVED lines=15> */
[----:B------:R-:W-:Y:S01]  /*9ea0*/  UMOV UR9, 0x20 ;  /* 0x0000002000097882 */ /* 0x000fe20000000000 */
[----:B------:R-:W-:Y:S02]  /*9eb0*/  UIMAD UR11, UR4, UR11, UR57 ;  /* 0x0000000b040b72a4 */ /* 0x000fe4000f8e0239 */
[----:B------:R-:W-:Y:S01]  /*9ec0*/  UIADD3.X UR7, URZ, UR61, URZ, UP0, !UPT ;  /* 0x0000003d3f077290 */ /* 0x000fe200087fe43f */
[----:B------:R-:W-:-:S04]  /*9ed0*/  UMOV UR12, UR36 ;  /* 0x00000024000c7c82 */ /* 0x000fc80008000000 */
[----:B------:R-:W-:Y:S02]  /*9ee0*/  USHF.L.U32 UR10, UR10, 0x6, URZ ;  /* 0x000000060a0a7899 */ /* 0x000fe4000800063f */
[----:B------:R-:W-:-:S09]  /*9ef0*/  UIADD3 UR8, UR8, 0x21e00, URZ ;  /* 0x00021e0008087890 */ /* 0x000fd2000fffe03f */
[----:B------:R2:W-:Y:S01]  /*9f00*/  UTMASTG.4D [UR8], [UR6] ;  /* 0x00000008060073b5 */ /* 0x0005e20008018000 */
[----:B------:R0:W-:Y:S01]  /*9f10*/  UTMACMDFLUSH ;  /* 0x00000000000079b7 */ /* 0x0001e20000000000 */
[----:B--2---:R-:W-:-:S04]  /*9f20*/  DEPBAR.LE SB0, 0x1 ;  /* 0x000080400000791a */ /* 0x004fc80000000000 */
.L_x_74:
[----:B------:R-:W-:Y:S05]  /*9f30*/  BSYNC B0 ;  /* 0x0000000000007941 */ /* 0x000fea0003800000 */
.L_x_73:
[----:B------:R-:W-:Y:S01]  /*9f40*/  BAR.SYNC.DEFER_BLOCKING 0x1, 0x80 ;  /* 0x0042000000007b1d */ /* 0x000fe20000010000 */
[----:B------:R-:W-:Y:S02]  /*9f50*/  F2FP.F16.F32.PACK_AB R37, R37, R40 ;  /* 0x000000282525723e */ /* 0x000fe400000000ff */
        /* <DEDUP_REMOVED lines=8> */
[----:B------:R2:W-:Y:S04]  /*9fe0*/  STSM.16.M88.4 [R0], R4 ;  /* 0x0000000400007844 */ /* 0x0005e80000000200 */
[----:B------:R2:W-:Y:S01]  /*9ff0*/  STSM.16.M88.4 [R3], R32 ;  /* 0x0000002003007844 */ /* 0x0005e20000000200 */
[----:B------:R-:W-:Y:S01]  /*a000*/  @!PT LDS RZ, [RZ] ;  /* 0x00000000fffff984 */ /* 0x000fe20000000800 */
[----:B------:R-:W-:Y:S01]  /*a010*/  @!PT LDS RZ, [RZ] ;  /* 0x00000000fffff984 */ /* 0x000fe20000000800 */
[----:B------:R-:W-:Y:S01]  /*a020*/  @!PT LDS RZ, [RZ] ;  /* 0x00000000fffff984 */ /* 0x000fe20000000800 */
[----:B------:R-:W-:Y:S01]  /*a030*/  @!PT LDS RZ, [RZ] ;  /* 0x00000000fffff984 */ /* 0x000fe20000000800 */
[----:B------:R3:W-:Y:S06]  /*a040*/  MEMBAR.ALL.CTA ;  /* 0x0000000000007992 */ /* 0x0007ec0000008000 */
[----:B---3--:R-:W3:Y:S02]  /*a050*/  FENCE.VIEW.ASYNC.S ;  /* 0x00000000000073c6 */ /* 0x008ee40000000000 */
[----:B---3--:R-:W-:Y:S06]  /*a060*/  BAR.SYNC.DEFER_BLOCKING 0x1, 0x80 ;  /* 0x0042000000007b1d */ /* 0x008fec0000010000 */
        /* <DEDUP_REMOVED lines=14> */
[----:B---3--:R-:W-:-:S04]  /*a150*/  DEPBAR.LE SB0, 0x1 ;  /* 0x000080400000791a */ /* 0x008fc80000000000 */
.L_x_76:
[----:B------:R-:W-:Y:S05]  /*a160*/  BSYNC B0 ;  /* 0x0000000000007941 */ /* 0x000fea0003800000 */
.L_x_75:
        /* <DEDUP_REMOVED lines=17> */
[----:B----4-:R-:W4:Y:S02]  /*a280*/  FENCE.VIEW.ASYNC.S ;  /* 0x00000000000073c6 */ /* 0x010f240000000000 */
[----:B----4-:R-:W-:Y:S06]  /*a290*/  BAR.SYNC.DEFER_BLOCKING 0x1, 0x80 ;  /* 0x0042000000007b1d */ /* 0x010fec0000010000 */
        /* <DEDUP_REMOVED lines=14> */
[----:B----4-:R-:W-:-:S04]  /*a380*/  DEPBAR.LE SB0, 0x1 ;  /* 0x000080400000791a */ /* 0x010fc80000000000 */
.L_x_78:
[----:B------:R-:W-:Y:S05]  /*a390*/  BSYNC B0 ;  /* 0x0000000000007941 */ /* 0x000fea0003800000 */
.L_x_77:
[----:B------:R-:W-:Y:S06]  /*a3a0*/  BAR.SYNC.DEFER_BLOCKING 0x1, 0x80 ;  /* 0x0042000000007b1d */ /* 0x000fec0000010000 */
[----:B------:R-:W-:Y:S01]  /*a3b0*/  BSSY B0, `(.L_x_79) ;  /* 0x0000018000007945 */ /* 0x000fe20003800000 */
[----:B------:R4:W-:Y:S04]  /*a3c0*/  STSM.16.M88.4 [R0], R44 ;  /* 0x0000002c00007844 */ /* 0x0009e80000000200 */
[----:B------:R4:W-:Y:S01]  /*a3d0*/  STSM.16.M88.4 [R3], R48 ;  /* 0x0000003003007844 */ /* 0x0009e20000000200 */
[----:B------:R-:W-:Y:S01]  /*a3e0*/  @!PT LDS RZ, [RZ] ;  /* 0x00000000fffff984 */ /* 0x000fe20000000800 */
[----:B------:R-:W-:Y:S01]  /*a3f0*/  @!PT LDS RZ, [RZ] ;  /* 0x00000000fffff984 */ /* 0x000fe20000000800 */
[----:B------:R-:W-:Y:S01]  /*a400*/  @!PT LDS RZ, [RZ] ;  /* 0x00000000fffff984 */ /* 0x000fe20000000800 */
[----:B------:R-:W-:Y:S01]  /*a410*/  @!PT LDS RZ, [RZ] ;  /* 0x00000000fffff984 */ /* 0x000fe20000000800 */
[----:B------:R5:W-:Y:S06]  /*a420*/  MEMBAR.ALL.CTA ;  /* 0x0000000000007992 */ /* 0x000bec0000008000 */
[----:B-----5:R-:W5:Y:S02]  /*a430*/  FENCE.VIEW.ASYNC.S ;  /* 0x00000000000073c6 */ /* 0x020f640000000000 */
[----:B-----5:R-:W-:Y:S06]  /*a440*/  BAR.SYNC.DEFER_BLOCKING 0x1, 0x80 ;  /* 0x0042000000007b1d */ /* 0x020fec0000010000 */
        /* <DEDUP_REMOVED lines=12> */
[----:B------:R1:W-:Y:S02]  /*a510*/  UTMASTG.4D [UR8], [UR6] ;  /* 0x00000008060073b5 */ /* 0x0003e40008018000 */
[----:B-1----:R0:W-:Y:S02]  /*a520*/  UTMACMDFLUSH ;  /* 0x00000000000079b7 */ /* 0x0021e40000000000 */
.L_x_80:
[----:B------:R-:W-:Y:S05]  /*a530*/  BSYNC B0 ;  /* 0x0000000000007941 */ /* 0x000fea0003800000 */
.L_x_79:
[----:B------:R-:W-:Y:S01]  /*a540*/  ULEA UR4, UR56, 0xfffffff8, 0x3 ;  /* 0xfffffff838047891 */ /* 0x000fe2000f8e183f */
[----:B------:R-:W-:-:S04]  /*a550*/  DEPBAR.LE SB0, 0x0 ;  /* 0x000080000000791a */ /* 0x000fc80000000000 */
[----:B------:R-:W-:Y:S01]  /*a560*/  ULOP3.LUT UR4, UR4, 0x8, URZ, 0xc0, !UPT ;  /* 0x0000000804047892 */ /* 0x000fe2000f8ec03f */
[----:B------:R-:W-:-:S03]  /*a570*/  LOP3.LUT R136, R136, 0x1, RZ, 0x3c, !PT ;  /* 0x0000000188887812 */ /* 0x000fc600078e3cff */
[----:B------:R-:W-:-:S06]  /*a580*/  ULOP3.LUT UR4, UR4, 0x18, URZ, 0x3c, !UPT ;  /* 0x0000001804047892 */ /* 0x000fcc000f8e3c3f */
[----:B-1234-:R-:W-:Y:S01]  /*a590*/  MOV R0, UR4 ;  /* 0x0000000400007c02 */ /* 0x01efe20008000f00 */
[----:B------:R-:W-:Y:S02]  /*a5a0*/  ULDC UR4, c[0x0][0xc] ;  /* 0x0000030000047ab9 */ /* 0x000fe40000000800 */
[----:B------:R-:W-:Y:S01]  /*a5b0*/  IADD3 R17, R17, UR4, RZ ;  /* 0x0000000411117c10 */ /* 0x000fe2000fffe0ff */
[----:B------:R-:W-:Y:S01]  /*a5c0*/  ULDC UR4, c[0x0][0xa00] ;  /* 0x0002800000047ab9 */ /* 0x000fe20000000800 */
[----:B------:R1:W-:Y:S02]  /*a5d0*/  SYNCS.ARRIVE.TRANS64.A1T0 RZ, [R0+UR38+0x27490], RZ ;  /* 0x027490ff00ff79a7 */ /* 0x0003e40008100026 */
[----:B------:R-:W-:-:S13]  /*a5e0*/  ISETP.GE.AND P0, PT, R17, UR4, PT ;  /* 0x0000000411007c0c */ /* 0x000fda000bf06270 */
[----:B-1----:R-:W-:Y:S05]  /*a5f0*/  @!P0 BRA `(.L_x_81) ;  /* 0xffffff6800008947 */ /* 0x002fea000383ffff */
[----:B------:R-:W-:Y:S05]  /*a600*/  EXIT ;  /* 0x000000000000794d */ /* 0x000fea0003800000 */
.L_x_6:
[----:B------:R-:W-:-:S08]  /*a610*/  NOP ;  /* 0x0000000000007918 */ /* 0x000fd00000000000 */
[----:B------:R-:W2:-:S00]  /*a620*/  USETMAXREG.DEALLOC.CTAPOOL 0x18 ;  /* 0x00000018000079c8 */ /* 0x000e8000080e0500 */
[----:B------:R-:W-:-:S13]  /*a630*/  PLOP3.LUT P3, PT, PT, PT, UP0, 0x80, 0x0 ;  /* 0x000000000000781c */ /* 0x000fda0003f6f008 */
[----:B--2---:R-:W-:Y:S05]  /*a640*/  @!P3 BRA `(.L_x_82) ;  /* 0x0000000800e4b947 */ /* 0x004fea0003800000 */
[----:B------:R-:W-:-:S13]  /*a650*/  PLOP3.LUT P2, PT, PT, PT, UP1, 0x80, 0x0 ;  /* 0x000000000000781c */ /* 0x000fda0003f4f018 */
[----:B-1----:R-:W-:Y:S05]  /*a660*/  @P2 EXIT ;  /* 0x000000000000294d */ /* 0x002fea0003800000 */
[----:B------:R-:W-:Y:S02]  /*a670*/  ULDC UR4, c[0x0][0xa00] ;  /* 0x0002800000047ab9 */ /* 0x000fe40000000800 */
[----:B------:R-:W-:-:S13]  /*a680*/  ISETP.GE.AND P2, PT, R17, UR4, PT ;  /* 0x0000000411007c0c */ /* 0x000fda000bf46270 */
[----:B------:R-:W-:Y:S05]  /*a690*/  @P2 EXIT ;  /* 0x000000000000294d */ /* 0x000fea0003800000 */
[----:B------:R-:W-:Y:S01]  /*a6a0*/  LOP3.LUT P2, RZ, R2, 0x1f, RZ, 0xc0, !PT ;  /* 0x0000001f02ff7812 */ /* 0x000fe2000784c0ff */
[----:B------:R-:W-:Y:S01]  /*a6b0*/  BSSY B0, `(.L_x_83) ;  /* 0x00000b1000007945 */ /* 0x000fe20003800000 */
[----:B------:R-:W-:Y:S01]  /*a6c0*/  IMAD.MOV.U32 R4, RZ, RZ, 0x1 ;  /* 0x00000001ff047424 */ /* 0x000fe200078e00ff */
[----:B------:R-:W-:Y:S01]  /*a6d0*/  MOV R0, RZ ;  /* 0x000000ff00007202 */ /* 0x000fe20000000f00 */
[----:B------:R-:W-:Y:S01]  /*a6e0*/  ULOP3.LUT UR22, UR58, 0x2, URZ, 0xfc, !UPT ;  /* 0x000000023a167892 */ /* 0x000fe2000f8efc3f */
[----:B------:R-:W-:Y:S01]  /*a6f0*/  PLOP3.LUT P0, PT, P2, P0, PT, 0x2a, 0x0 ;  /* 0x000000000000781c */ /* 0x000fe20001700572 */
[----:B------:R-:W-:Y:S01]  /*a700*/  ULDC UR23, c[0x0][0xc] ;  /* 0x0000030000177ab9 */ /* 0x000fe20000000800 */
[----:B------:R-:W-:Y:S01]  /*a710*/  MOV R5, 0x1 ;  /* 0x0000000100057802 */ /* 0x000fe20000000f00 */
[----:B------:R-:W-:Y:S01]  /*a720*/  ULDC.64 UR20, c[0x0][0x198] ;  /* 0x0000660000147ab9 */ /* 0x000fe20000000a00 */
[----:B------:R-:W-:-:S09]  /*a730*/  ULDC UR24, c[0x0][0xa00] ;  /* 0x0002800000187ab9 */ /* 0x000fd20000000800 */
.L_x_98:
[----:B------:R-:W1:Y:S01]  /*a740*/  LDC R6, c[0x0][0xa04] ;  /* 0x00028100ff067b82 */ /* 0x000e620000000800 */
[----:B------:R-:W-:Y:S01]  /*a750*/  IMAD.MOV.U32 R7, RZ, RZ, R17 ;  /* 0x000000ffff077224 */ /* 0x000fe200078e0011 */
[----:B------:R-:W-:-:S06]  /*a760*/  UMOV UR4, 0xffffffff ;  /* 0xffffffff00047882 */ /* 0x000fcc0000000000 */
[----:B------:R-:W2:Y:S08]  /*a770*/  LDC R10, c[0x0][0xa10] ;  /* 0x00028400ff0a7b82 */ /* 0x000eb00000000800 */
[----:B------:R-:W3:Y:S01]  /*a780*/  LDC R13, c[0x0][0xa1c] ;  /* 0x00028700ff0d7b82 */ /* 0x000ee20000000800 */
[----:B-1----:R-:W-:Y:S02]  /*a790*/  ISETP.NE.AND P2, PT, R6, 0x1, PT ;  /* 0x000000010600780c */ /* 0x002fe40003f45270 */
[----:B--2---:R-:W-:-:S11]  /*a7a0*/  ISETP.NE.AND P3, PT, R10, 0x1, PT ;  /* 0x000000010a00780c */ /* 0x004fd60003f65270 */
[----:B------:R-:W1:Y:S01]  /*a7b0*/  @P2 LDC.64 R8, c[0x0][0xa08] ;  /* 0x00028200ff082b82 */ /* 0x000e620000000a00 */
[----:B---3--:R-:W-:-:S07]  /*a7c0*/  ISETP.NE.AND P4, PT, R13, 0x1, PT ;  /* 0x000000010d00780c */ /* 0x008fce0003f85270 */
[----:B------:R-:W2:Y:S08]  /*a7d0*/  @P3 LDC R12, c[0x0][0xa14] ;  /* 0x00028500ff0c3b82 */ /* 0x000eb00000000800 */
[----:B------:R-:W3:Y:S08]  /*a7e0*/  @P3 LDC R11, c[0x0][0xa18] ;  /* 0x00028600ff0b3b82 */ /* 0x000ef00000000800 */
[----:B------:R-:W4:Y:S01]  /*a7f0*/  @P4 LDC.64 R2, c[0x0][0xa20] ;  /* 0x00028800ff024b82 */ /* 0x000f220000000a00 */
[----:B-1----:R-:W-:-:S05]  /*a800*/  @P2 IMAD.HI.U32 R8, R17, R8, RZ ;  /* 0x0000000811082227 */ /* 0x002fca00078e00ff */
[----:B------:R-:W-:-:S04]  /*a810*/  @P2 SHF.R.U32.HI R7, RZ, R9, R8 ;  /* 0x00000009ff072219 */ /* 0x000fc80000011608 */
[----:B------:R-:W-:Y:S01]  /*a820*/  MOV R9, R7 ;  /* 0x0000000700097202 */ /* 0x000fe20000000f00 */
[----:B--2---:R-:W-:-:S05]  /*a830*/  @P3 IMAD.HI.U32 R8, R7, R12, RZ ;  /* 0x0000000c07083227 */ /* 0x004fca00078e00ff */
[----:B---3--:R-:W-:-:S05]  /*a840*/  @P3 SHF.R.U32.HI R9, RZ, R11, R8 ;  /* 0x0000000bff093219 */ /* 0x008fca0000011608 */
[----:B----4-:R-:W-:Y:S01]  /*a850*/  @P4 IMAD.HI.U32 R8, R9, R2, RZ ;  /* 0x0000000209084227 */ /* 0x010fe200078e00ff */
[----:B------:R-:W-:-:S04]  /*a860*/  MOV R2, R9 ;  /* 0x0000000900027202 */ /* 0x000fc80000000f00 */
[----:B------:R-:W-:Y:S02]  /*a870*/  @P4 SHF.R.U32.HI R2, RZ, R3, R8 ;  /* 0x00000003ff024219 */ /* 0x000fe40000011608 */
[----:B------:R-:W-:-:S03]  /*a880*/  IADD3 R3, -R9, RZ, RZ ;  /* 0x000000ff09037210 */ /* 0x000fc60007ffe1ff */
[----:B------:R-:W-:Y:S02]  /*a890*/  IMAD.MOV R2, RZ, RZ, -R2 ;  /* 0x000000ffff027224 */ /* 0x000fe400078e0a02 */
[----:B------:R-:W-:Y:S02]  /*a8a0*/  IMAD R10, R10, R3, R7 ;  /* 0x000000030a0a7224 */ /* 0x000fe400078e0207 */
[----:B------:R-:W-:Y:S01]  /*a8b0*/  IMAD R2, R13, R2, R9 ;  /* 0x000000020d027224 */ /* 0x000fe200078e0209 */
[----:B------:R-:W-:Y:S06]  /*a8c0*/  BRA.DIV UR4, `(.L_x_84) ;  /* 0x0000002204187947 */ /* 0x000fec000b800000 */
[----:B------:R-:W-:-:S13]  /*a8d0*/  ELECT P6, URZ, PT ;  /* 0x00000000003f782f */ /* 0x000fda00038c0000 */
.L_x_137:
[----:B------:R-:W-:Y:S01]  /*a8e0*/  IADD3 R3, -R7, RZ, RZ ;  /* 0x000000ff07037210 */ /* 0x000fe20007ffe1ff */
[----:B------:R-:W-:Y:S04]  /*a8f0*/  BSSY B1, `(.L_x_85) ;  /* 0x000003f000017945 */ /* 0x000fe80003800000 */
[----:B------:R-:W-:Y:S01]  /*a900*/  IMAD R3, R6, R3, R17 ;  /* 0x0000000306037224 */ /* 0x000fe200078e0211 */
[----:B------:R-:W-:-:S03]  /*a910*/  MOV R6, RZ ;  /* 0x000000ff00067202 */ /* 0x000fc60000000f00 */
[----:B------:R-:W-:Y:S01]  /*a920*/  IMAD.SHL.U32 R3, R3, 0x80, RZ ;  /* 0x0000008003037824 */ /* 0x000fe200078e00ff */
[----:B------:R-:W-:Y:S06]  /*a930*/  @!P6 BRA `(.L_x_86) ;  /* 0x0000000000e8e947 */ /* 0x000fec0003800000 */
[----:B------:R-:W1:Y:S01]  /*a940*/  S2R R7, SR_CgaCtaId ;  /* 0x0000000000077919 */ /* 0x000e620000008800 */
[----:B------:R-:W-:-:S04]  /*a950*/  MOV R6, 0x400 ;  /* 0x0000040000067802 */ /* 0x000fc80000000f00 */
[----:B-1----:R-:W-:Y:S02]  /*a960*/  LEA R9, R7, R6, 0x18 ;  /* 0x0000000607097211 */ /* 0x002fe400078ec0ff */
[----:B------:R-:W-:Y:S02]  /*a970*/  SHF.L.U32 R6, R5, 0x1f, RZ ;  /* 0x0000001f05067819 */ /* 0x000fe400000006ff */
[----:B------:R-:W-:-:S04]  /*a980*/  LEA R7, R0, R9, 0x3 ;  /* 0x0000000900077211 */ /* 0x000fc800078e18ff */
[----:B------:R-:W1:Y:S02]  /*a990*/  SYNCS.PHASECHK.TRANS64.TRYWAIT P2, [R7+URZ+0x27460], R6 ;  /* 0x02746006070075a7 */ /* 0x000e64000804017f */
[----:B-1----:R-:W-:Y:S05]  /*a9a0*/  @!P2 BRA `(.L_x_87) ;  /* 0x000000200000a947 */ /* 0x002fea0003800000 */
.L_x_138:
[----:B------:R-:W-:Y:S01]  /*a9b0*/  UPRMT UR4, UR22, 0x9910, URZ ;  /* 0x0000991016047896 */ /* 0x000fe2000800003f */
[----:B-1----:R-:W-:-:S03]  /*a9c0*/  @P1 IMAD.MOV.U32 R6, RZ, RZ, 0x5000 ;  /* 0x00005000ff061424 */ /* 0x002fc600078e00ff */
[----:B------:R-:W-:Y:S01]  /*a9d0*/  UISETP.NE.AND UP0, UPT, UR4, 0x2, UPT ;  /* 0x000000020400788c */ /* 0x000fe2000bf05270 */
[----:B------:R1:W-:Y:S05]  /*a9e0*/  @P1 SYNCS.ARRIVE.TRANS64 RZ, [R7+URZ+0x27450], R6 ;  /* 0x0274500607ff19a7 */ /* 0x0003ea000800003f */
[----:B------:R-:W-:-:S13]  /*a9f0*/  PLOP3.LUT P2, PT, PT, PT, UP0, 0x80, 0x0 ;  /* 0x000000000000781c */ /* 0x000fda0003f4f008 */
[----:B-1----:R-:W-:Y:S05]  /*aa00*/  @P2 BRA `(.L_x_88) ;  /* 0x0000000000042947 */ /* 0x002fea0003800000 */
[----:B------:R-:W-:Y:S01]  /*aa10*/  BPT.TRAP 0x1 ;  /* 0x000000040000795c */ /* 0x000fe20000300000 */
.L_x_88:
[----:B------:R-:W-:Y:S05]  /*aa20*/  @P0 BRA `(.L_x_89) ;  /* 0x0000000000040947 */ /* 0x000fea0003800000 */
[----:B------:R-:W-:Y:S01]  /*aa30*/  BPT.TRAP 0x1 ;  /* 0x000000040000795c */ /* 0x000fe20000300000 */
.L_x_89:
[----:B------:R-:W-:Y:S01]  /*aa40*/  R2UR UR5, R9 ;  /* 0x00000000090572ca */ /* 0x000fe200000e0000 */
[----:B------:R-:W-:Y:S01]  /*aa50*/  UIADD3 UR4, UP0, UR20, 0xf0, URZ ;  /* 0x000000f014047890 */ /* 0x000fe2000ff1e03f */
[----:B------:R-:W-:Y:S01]  /*aa60*/  R2UR UR14, R0 ;  /* 0x00000000000e72ca */ /* 0x000fe200000e0000 */
[----:B------:R-:W-:Y:S01]  /*aa70*/  UMOV UR10, URZ ;  /* 0x0000003f000a7c82 */ /* 0x000fe20008000000 */
[----:B------:R-:W-:Y:S01]  /*aa80*/  R2UR UR9, R7 ;  /* 0x00000000070972ca */ /* 0x000fe200000e0000 */
[----:B------:R-:W-:Y:S01]  /*aa90*/  UMOV UR6, 0x0 ;  /* 0x0000000000067882 */ /* 0x000fe20000000000 */
[----:B------:R-:W-:Y:S01]  /*aaa0*/  R2UR UR11, R3 ;  /* 0x00000000030b72ca */ /* 0x000fe200000e0000 */
[----:B------:R-:W-:Y:S01]  /*aab0*/  UMOV UR7, 0x10000000 ;  /* 0x1000000000077882 */ /* 0x000fe20000000000 */
[----:B------:R-:W-:Y:S01]  /*aac0*/  R2UR UR12, R10 ;  /* 0x000000000a0c72ca */ /* 0x000fe200000e0000 */
[----:B------:R-:W-:Y:S01]  /*aad0*/  UMOV UR16, 0x20 ;  /* 0x0000002000107882 */ /* 0x000fe20000000000 */
[----:B------:R-:W-:Y:S01]  /*aae0*/  R2UR UR13, R2 ;  /* 0x00000000020d72ca */ /* 0x000fe200000e0000 */
[----:B------:R-:W-:Y:S01]  /*aaf0*/  UMOV UR18, 0x40 ;  /* 0x0000004000127882 */ /* 0x000fe20000000000 */
[----:B------:R-:W-:-:S03]  /*ab00*/  IADD3 R0, R0, 0x1, RZ ;  /* 0x0000000100007810 */ /* 0x000fc60007ffe0ff */
[----:B------:R-:W-:Y:S01]  /*ab10*/  UIMAD UR14, UR14, 0x5000, UR5 ;  /* 0x000050000e0e78a4 */ /* 0x000fe2000f8e0205 */
[C---:B------:R-:W-:Y:S01]  /*ab20*/  ISETP.NE.AND P2, PT, R0.reuse, 0x2, PT ;  /* 0x000000020000780c */ /* 0x040fe20003f45270 */
[----:B------:R-:W-:Y:S02]  /*ab30*/  UIADD3 UR9, UR9, 0x27450, URZ ;  /* 0x0002745009097890 */ /* 0x000fe4000fffe03f */
[----:B------:R-:W-:Y:S01]  /*ab40*/  UIADD3.X UR5, URZ, UR21, URZ, UP0, !UPT ;  /* 0x000000153f057290 */ /* 0x000fe200087fe43f */
[----:B------:R-:W-:Y:S01]  /*ab50*/  SEL R6, RZ, 0x1, P2 ;  /* 0x00000001ff067807 */ /* 0x000fe20001000000 */
[----:B------:R-:W-:Y:S01]  /*ab60*/  UIADD3 UR15, UR14, 0x1000, URZ ;  /* 0x000010000e0f7890 */ /* 0x000fe2000fffe03f */
[----:B------:R-:W-:Y:S01]  /*ab70*/  SEL R0, R0, RZ, P2 ;  /* 0x000000ff00007207 */ /* 0x000fe20001000000 */
[----:B------:R-:W-:Y:S01]  /*ab80*/  UIADD3 UR17, UR14, 0x2000, URZ ;  /* 0x000020000e117890 */ /* 0x000fe2000fffe03f */
[----:B------:R-:W-:Y:S01]  /*ab90*/  LOP3.LUT R5, R5, R6, RZ, 0x3c, !PT ;  /* 0x0000000605057212 */ /* 0x000fe200078e3cff */
[----:B------:R-:W-:Y:S01]  /*aba0*/  UMOV UR8, UR14 ;  /* 0x0000000e00087c82 */ /* 0x000fe20008000000 */
[----:B------:R-:W-:Y:S01]  /*abb0*/  UIADD3 UR19, UR14, 0x3000, URZ ;  /* 0x000030000e137890 */ /* 0x000fe2000fffe03f */
[----:B------:R-:W-:Y:S01]  /*abc0*/  MOV R6, 0x40 ;  /* 0x0000004000067802 */ /* 0x000fe20000000f00 */
[----:B------:R1:W-:Y:S02]  /*abd0*/  UTMALDG.4D [UR8], [UR4], desc[UR6] ;  /* 0x00000608040075b4 */ /* 0x0003e40008019000 */
[----:B-1----:R-:W-:Y:S01]  /*abe0*/  UMOV UR8, UR15 ;  /* 0x0000000f00087c82 */ /* 0x002fe20008000000 */
[----:B------:R-:W-:Y:S01]  /*abf0*/  UMOV UR10, UR16 ;  /* 0x00000010000a7c82 */ /* 0x000fe20008000000 */
[----:B------:R-:W-:Y:S01]  /*ac00*/  UIADD3 UR15, UR14, 0x4000, URZ ;  /* 0x000040000e0f7890 */ /* 0x000fe2000fffe03f */
[----:B------:R1:W-:Y:S02]  /*ac10*/  UTMALDG.4D [UR8], [UR4], desc[UR6] ;  /* 0x00000608040075b4 */ /* 0x0003e40008019000 */
[----:B------:R-:W-:Y:S01]  /*ac20*/  UMOV UR14, 0x60 ;  /* 0x00000060000e7882 */ /* 0x000fe20000000000 */
[----:B-1----:R-:W-:Y:S01]  /*ac30*/  UMOV UR8, UR17 ;  /* 0x0000001100087c82 */ /* 0x002fe20008000000 */
[----:B------:R-:W-:-:S02]  /*ac40*/  UMOV UR10, UR18 ;  /* 0x00000012000a7c82 */ /* 0x000fc40008000000 */
[----:B------:R1:W-:Y:S02]  /*ac50*/  UTMALDG.4D [UR8], [UR4], desc[UR6] ;  /* 0x00000608040075b4 */ /* 0x0003e40008019000 */
[----:B-1----:R-:W-:Y:S01]  /*ac60*/  UMOV UR8, UR19 ;  /* 0x0000001300087c82 */ /* 0x002fe20008000000 */
[----:B------:R-:W-:Y:S01]  /*ac70*/  UMOV UR10, UR14 ;  /* 0x0000000e000a7c82 */ /* 0x000fe20008000000 */
[----:B------:R-:W-:Y:S01]  /*ac80*/  UMOV UR14, 0x80 ;  /* 0x00000080000e7882 */ /* 0x000fe20000000000 */
[----:B------:R1:W-:Y:S02]  /*ac90*/  UTMALDG.4D [UR8], [UR4], desc[UR6] ;  /* 0x00000608040075b4 */ /* 0x0003e40008019000 */
[----:B-1----:R-:W-:Y:S01]  /*aca0*/  UMOV UR8, UR15 ;  /* 0x0000000f00087c82 */ /* 0x002fe20008000000 */
[----:B------:R-:W-:Y:S02]  /*acb0*/  UMOV UR10, UR14 ;  /* 0x0000000e000a7c82 */ /* 0x000fe40008000000 */
[----:B------:R1:W-:Y:S02]  /*acc0*/  UTMALDG.4D [UR8], [UR4], desc[UR6] ;  /* 0x00000608040075b4 */ /* 0x0003e40008019000 */
[----:B-1----:R-:W-:Y:S01]  /*acd0*/  NOP ;  /* 0x0000000000007918 */ /* 0x002fe20000000000 */
.L_x_86:
[----:B------:R-:W-:Y:S05]  /*ace0*/  BSYNC B1 ;  /* 0x0000000000017941 */ /* 0x000fea0003800000 */
.L_x_85:
[----:B------:R-:W-:Y:S01]  /*acf0*/  LOP3.LUT P2, RZ, R4, 0xff, RZ, 0xc0, !PT ;  /* 0x000000ff04ff7812 */ /* 0x000fe2000784c0ff */
[----:B------:R-:W-:-:S12]  /*ad00*/  BSSY B1, `(.L_x_90) ;  /* 0x0000009000017945 */ /* 0x000fd80003800000 */
[----:B------:R-:W-:Y:S05]  /*ad10*/  @!P2 BRA `(.L_x_91) ;  /* 0x00000000001ca947 */ /* 0x000fea0003800000 */
[----:B------:R-:W1:Y:S01]  /*ad20*/  S2R R7, SR_CgaCtaId ;  /* 0x0000000000077919 */ /* 0x000e620000008800 */
[----:B------:R-:W-:-:S04]  /*ad30*/  MOV R4, 0x400 ;  /* 0x0000040000047802 */ /* 0x000fc80000000f00 */
[----:B-1----:R-:W-:Y:S02]  /*ad40*/  LEA R7, R7, R4, 0x18 ;  /* 0x0000000407077211 */ /* 0x002fe400078ec0ff */
[----:B------:R-:W-:Y:S02]  /*ad50*/  SHF.L.U32 R4, RZ, 0x1f, RZ ;  /* 0x0000001fff047819 */ /* 0x000fe400000006ff */
[----:B------:R1:W-:Y:S02]  /*ad60*/  SYNCS.ARRIVE.TRANS64.A1T0 RZ, [R7+URZ+0x274b0], RZ ;  /* 0x0274b0ff07ff79a7 */ /* 0x0003e4000810003f */
[----:B------:R-:W2:Y:S02]  /*ad70*/  SYNCS.PHASECHK.TRANS64.TRYWAIT P2, [R7+URZ+0x274b0], R4 ;  /* 0x0274b004070075a7 */ /* 0x000ea4000804017f */
[----:B-12---:R-:W-:Y:S05]  /*ad80*/  @!P2 BRA `(.L_x_92) ;  /* 0x0000001c001ca947 */ /* 0x006fea0003800000 */
.L_x_91:
[----:B------:R-:W-:Y:S05]  /*ad90*/  BSYNC B1 ;  /* 0x0000000000017941 */ /* 0x000fea0003800000 */
.L_x_90:
[----:B------:R-:W-:Y:S04]  /*ada0*/  BSSY B1, `(.L_x_93) ;  /* 0x000003d000017945 */ /* 0x000fe80003800000 */
[----:B------:R-:W-:Y:S05]  /*adb0*/  @!P6 BRA `(.L_x_94) ;  /* 0x0000000000ece947 */ /* 0x000fea0003800000 */
[----:B-1----:R-:W1:Y:S01]  /*adc0*/  S2R R7, SR_CgaCtaId ;  /* 0x0000000000077919 */ /* 0x002e620000008800 */
[----:B------:R-:W-:Y:S02]  /*add0*/  MOV R4, 0x400 ;  /* 0x0000040000047802 */ /* 0x000fe40000000f00 */
[----:B------:R-:W-:Y:S02]  /*ade0*/  SHF.L.U32 R9, R5, 0x1f, RZ ;  /* 0x0000001f05097819 */ /* 0x000fe400000006ff */
[----:B-1----:R-:W-:-:S05]  /*adf0*/  LEA R7, R7, R4, 0x18 ;  /* 0x0000000407077211 */ /* 0x002fca00078ec0ff */
[----:B------:R-:W-:-:S04]  /*ae00*/  IMAD R4, R0, 0x8, R7 ;  /* 0x0000000800047824 */ /* 0x000fc800078e0207 */
[----:B------:R-:W1:Y:S02]  /*ae10*/  SYNCS.PHASECHK.TRANS64.TRYWAIT P2, [R4+URZ+0x27460], R9 ;  /* 0x02746009040075a7 */ /* 0x000e64000804017f */
[----:B-1----:R-:W-:Y:S05]  /*ae20*/  @!P2 BRA `(.L_x_95) ;  /* 0x0000001c0008a947 */ /* 0x002fea0003800000 */
.L_x_139:
[----:B------:R-:W-:Y:S01]  /*ae30*/  UPRMT UR4, UR22, 0x9910, URZ ;  /* 0x0000991016047896 */ /* 0x000fe2000800003f */
[----:B-1----:R-:W-:-:S03]  /*ae40*/  @P1 MOV R9, 0x5000 ;  /* 0x0000500000091802 */ /* 0x002fc60000000f00 */
[----:B------:R-:W-:Y:S01]  /*ae50*/  UISETP.NE.AND UP0, UPT, UR4, 0x2, UPT ;  /* 0x000000020400788c */ /* 0x000fe2000bf05270 */
[----:B------:R1:W-:Y:S05]  /*ae60*/  @P1 SYNCS.ARRIVE.TRANS64 RZ, [R4+URZ+0x27450], R9 ;  /* 0x0274500904ff19a7 */ /* 0x0003ea000800003f */
[----:B------:R-:W-:-:S13]  /*ae70*/  PLOP3.LUT P2, PT, PT, PT, UP0, 0x80, 0x0 ;  /* 0x000000000000781c */ /* 0x000fda0003f4f008 */
[----:B-1----:R-:W-:Y:S05]  /*ae80*/  @P2 BRA `(.L_x_96) ;  /* 0x0000000000042947 */ /* 0x002fea0003800000 */
[----:B------:R-:W-:Y:S01]  /*ae90*/  BPT.TRAP 0x1 ;  /* 0x000000040000795c */ /* 0x000fe20000300000 */
.L_x_96:
[----:B------:R-:W-:Y:S05]  /*aea0*/  @P0 BRA `(.L_x_97) ;  /* 0x0000000000040947 */ /* 0x000fea0003800000 */
[----:B------:R-:W-:Y:S01]  /*aeb0*/  BPT.TRAP 0x1 ;  /* 0x000000040000795c */ /* 0x000fe20000300000 */
.L_x_97:
        /* <DEDUP_REMOVED lines=12> */
[----:B------:R-:W-:-:S02]  /*af80*/  R2UR UR13, R2 ;  /* 0x00000000020d72ca */ /* 0x000fc400000e0000 */
[----:B------:R-:W-:Y:S01]  /*af90*/  IADD3 R0, R0, 0x1, RZ ;  /* 0x0000000100007810 */ /* 0x000fe20007ffe0ff */
[----:B------:R-:W-:Y:S02]  /*afa0*/  UIMAD UR14, UR14, 0x5000, UR5 ;  /* 0x000050000e0e78a4 */ /* 0x000fe4000f8e0205 */
[----:B------:R-:W-:Y:S01]  /*afb0*/  UIADD3.X UR5, URZ, UR21, URZ, UP0, !UPT ;  /* 0x000000153f057290 */ /* 0x000fe200087fe43f */
[C---:B------:R-:W-:Y:S01]  /*afc0*/  ISETP.NE.AND P2, PT, R0.reuse, 0x2, PT ;  /* 0x000000020000780c */ /* 0x040fe20003f45270 */
[----:B------:R-:W-:Y:S02]  /*afd0*/  UIADD3 UR11, UR11, UR8, URZ ;  /* 0x000000080b0b7290 */ /* 0x000fe4000fffe03f */
[----:B------:R-:W-:Y:S01]  /*afe0*/  UIADD3 UR9, UR9, 0x27450, URZ ;  /* 0x0002745009097890 */ /* 0x000fe2000fffe03f */
[----:B------:R-:W-:Y:S01]  /*aff0*/  SEL R2, RZ, 0x1, P2 ;  /* 0x00000001ff027807 */ /* 0x000fe20001000000 */
[----:B------:R-:W-:Y:S01]  /*b000*/  UIADD3 UR15, UR14, 0x1000, URZ ;  /* 0x000010000e0f7890 */ /* 0x000fe2000fffe03f */
[----:B------:R-:W-:Y:S01]  /*b010*/  SEL R0, R0, RZ, P2 ;  /* 0x000000ff00007207 */ /* 0x000fe20001000000 */
[----:B------:R-:W-:Y:S01]  /*b020*/  UIADD3 UR17, UR14, 0x2000, URZ ;  /* 0x000020000e117890 */ /* 0x000fe2000fffe03f */
[----:B------:R-:W-:Y:S01]  /*b030*/  LOP3.LUT R5, R5, R2, RZ, 0x3c, !PT ;  /* 0x0000000205057212 */ /* 0x000fe200078e3cff */
[----:B------:R-:W-:Y:S01]  /*b040*/  UMOV UR8, UR14 ;  /* 0x0000000e00087c82 */ /* 0x000fe20008000000 */
[----:B------:R-:W-:-:S02]  /*b050*/  UIADD3 UR19, UR14, 0x3000, URZ ;  /* 0x000030000e137890 */ /* 0x000fc4000fffe03f */
[----:B------:R1:W-:Y:S02]  /*b060*/  UTMALDG.4D [UR8], [UR4], desc[UR6] ;  /* 0x00000608040075b4 */ /* 0x0003e40008019000 */
[----:B-1----:R-:W-:Y:S01]  /*b070*/  UMOV UR8, UR15 ;  /* 0x0000000f00087c82 */ /* 0x002fe20008000000 */
[----:B------:R-:W-:Y:S01]  /*b080*/  UMOV UR10, UR16 ;  /* 0x00000010000a7c82 */ /* 0x000fe20008000000 */
[----:B------:R-:W-:Y:S01]  /*b090*/  UIADD3 UR15, UR14, 0x4000, URZ ;  /* 0x000040000e0f7890 */ /* 0x000fe2000fffe03f */
[----:B------:R1:W-:Y:S02]  /*b0a0*/  UTMALDG.4D [UR8], [UR4], desc[UR6] ;  /* 0x00000608040075b4 */ /* 0x0003e40008019000 */
[----:B------:R-:W-:Y:S01]  /*b0b0*/  UMOV UR14, 0x60 ;  /* 0x00000060000e7882 */ /* 0x000fe20000000000 */
[----:B-1----:R-:W-:Y:S01]  /*b0c0*/  UMOV UR8, UR17 ;  /* 0x0000001100087c82 */ /* 0x002fe20008000000 */
[----:B------:R-:W-:Y:S02]  /*b0d0*/  UMOV UR10, UR18 ;  /* 0x00000012000a7c82 */ /* 0x000fe40008000000 */
[----:B------:R1:W-:Y:S02]  /*b0e0*/  UTMALDG.4D [UR8], [UR4], desc[UR6] ;  /* 0x00000608040075b4 */ /* 0x0003e40008019000 */
[----:B-1----:R-:W-:Y:S01]  /*b0f0*/  UMOV UR8, UR19 ;  /* 0x0000001300087c82 */ /* 0x002fe20008000000 */
[----:B------:R-:W-:Y:S01]  /*b100*/  UMOV UR10, UR14 ;  /* 0x0000000e000a7c82 */ /* 0x000fe20008000000 */
[----:B------:R-:W-:Y:S01]  /*b110*/  UMOV UR14, 0x80 ;  /* 0x00000080000e7882 */ /* 0x000fe20000000000 */
[----:B------:R1:W-:Y:S02]  /*b120*/  UTMALDG.4D [UR8], [UR4], desc[UR6] ;  /* 0x00000608040075b4 */ /* 0x0003e40008019000 */
[----:B-1----:R-:W-:Y:S01]  /*b130*/  UMOV UR8, UR15 ;  /* 0x0000000f00087c82 */ /* 0x002fe20008000000 */
[----:B------:R-:W-:-:S02]  /*b140*/  UMOV UR10, UR14 ;  /* 0x0000000e000a7c82 */ /* 0x000fc40008000000 */
[----:B------:R2:W-:Y:S02]  /*b150*/  UTMALDG.4D [UR8], [UR4], desc[UR6] ;  /* 0x00000608040075b4 */ /* 0x0005e40008019000 */
[----:B--2---:R-:W-:Y:S01]  /*b160*/  NOP ;  /* 0x0000000000007918 */ /* 0x004fe20000000000 */
.L_x_94:
[----:B------:R-:W-:Y:S05]  /*b170*/  BSYNC B1 ;  /* 0x0000000000017941 */ /* 0x000fea0003800000 */
.L_x_93:
[----:B------:R-:W-:Y:S01]  /*b180*/  VIADD R17, R17, UR23 ;  /* 0x0000001711117c36 */ /* 0x000fe20008000000 */
[----:B-1----:R-:W-:-:S04]  /*b190*/  PRMT R4, RZ, 0x7610, R4 ;  /* 0x00007610ff047816 */ /* 0x002fc80000000004 */
[----:B------:R-:W-:-:S13]  /*b1a0*/  ISETP.GE.AND P2, PT, R17, UR24, PT ;  /* 0x0000001811007c0c */ /* 0x000fda000bf46270 */
[----:B------:R-:W-:Y:S05]  /*b1b0*/  @!P2 BRA `(.L_x_98) ;  /* 0xfffffff40060a947 */ /* 0x000fea000383ffff */
[----:B------:R-:W-:Y:S05]  /*b1c0*/  BSYNC B0 ;  /* 0x0000000000007941 */ /* 0x000fea0003800000 */
.L_x_83:
[----:B------:R-:W-:Y:S05]  /*b1d0*/  EXIT ;  /* 0x000000000000794d */ /* 0x000fea0003800000 */
.L_x_82:
[----:B-1----:R-:W-:Y:S02]  /*b1e0*/  ULDC UR4, c[0x0][0xa00] ;  /* 0x0002800000047ab9 */ /* 0x002fe40000000800 */
[----:B------:R-:W-:-:S13]  /*b1f0*/  ISETP.GE.AND P0, PT, R17, UR4, PT ;  /* 0x0000000411007c0c */ /* 0x000fda000bf06270 */
[----:B------:R-:W-:Y:S05]  /*b200*/  @P0 EXIT ;  /* 0x000000000000094d */ /* 0x000fea0003800000 */
[----:B------:R-:W-:Y:S01]  /*b210*/  LOP3.LUT P0, RZ, R2, 0x1f, RZ, 0xc0, !PT ;  /* 0x0000001f02ff7812 */ /* 0x000fe2000780c0ff */
[----:B------:R-:W-:Y:S01]  /*b220*/  BSSY B0, `(.L_x_99) ;  /* 0x0000139000007945 */ /* 0x000fe20003800000 */
[----:B------:R-:W-:Y:S01]  /*b230*/  MOV R5, 0x1 ;  /* 0x0000000100057802 */ /* 0x000fe20000000f00 */
[----:B------:R-:W-:Y:S01]  /*b240*/  IMAD.MOV.U32 R4, RZ, RZ, 0x1 ;  /* 0x00000001ff047424 */ /* 0x000fe200078e00ff */
[----:B------:R-:W-:Y:S01]  /*b250*/  PLOP3.LUT P0, PT, P0, P2, PT, 0x2a, 0x0 ;  /* 0x000000000000781c */ /* 0x000fe20000704572 */
[----:B------:R-:W-:Y:S01]  /*b260*/  ULOP3.LUT UR20, UR59, 0x2, URZ, 0xfc, !UPT ;  /* 0x000000023b147892 */ /* 0x000fe2000f8efc3f */
[----:B------:R-:W-:Y:S01]  /*b270*/  MOV R0, RZ ;  /* 0x000000ff00007202 */ /* 0x000fe20000000f00 */
[----:B------:R-:W-:Y:S01]  /*b280*/  ULDC.64 UR16, c[0x0][0x198] ;  /* 0x0000660000107ab9 */ /* 0x000fe20000000a00 */
[----:B------:R-:W-:-:S09]  /*b290*/  ULDC UR21, c[0x0][0xc] ;  /* 0x0000030000157ab9 */ /* 0x000fd20000000800 */
.L_x_127:
[----:B------:R-:W1:Y:S01]  /*b2a0*/  LDC R8, c[0x0][0xa04] ;  /* 0x00028100ff087b82 */ /* 0x000e620000000800 */
[----:B------:R-:W-:Y:S02]  /*b2b0*/  ULDC UR4, c[0x0][0x28c] ;  /* 0x0000a30000047ab9 */ /* 0x000fe40000000800 */
[----:B------:R-:W-:-:S04]  /*b2c0*/  UIADD3 UR4, UR4, 0x3f, URZ ;  /* 0x0000003f04047890 */ /* 0x000fc8000fffe03f */
[----:B------:R-:W-:Y:S01]  /*b2d0*/  USHF.R.S32.HI UR5, URZ, 0x1f, UR4 ;  /* 0x0000001f3f057899 */ /* 0x000fe20008011404 */
[----:B------:R-:W2:Y:S03]  /*b2e0*/  LDC R9, c[0x0][0xa10] ;  /* 0x00028400ff097b82 */ /* 0x000ea60000000800 */
[----:B------:R-:W-:-:S03]  /*b2f0*/  ULEA.HI UR5, UR5, UR4, URZ, 0x6 ;  /* 0x0000000405057291 */ /* 0x000fc6000f8f303f */
[----:B------:R-:W-:Y:S01]  /*b300*/  UMOV UR4, 0xffffffff ;  /* 0xffffffff00047882 */ /* 0x000fe20000000000 */
[----:B------:R-:W-:Y:S01]  /*b310*/  USHF.R.S32.HI UR5, URZ, 0x6, UR5 ;  /* 0x000000063f057899 */ /* 0x000fe20008011405 */
        /* <DEDUP_REMOVED lines=8> */
[----:B-1----:R-:W-:Y:S01]  /*b3a0*/  @P3 IMAD.HI.U32 R10, R17, R6, RZ ;  /* 0x00000006110a3227 */ /* 0x002fe200078e00ff */
[----:B------:R-:W-:-:S04]  /*b3b0*/  MOV R6, R17 ;  /* 0x0000001100067202 */ /* 0x000fc80000000f00 */
        /* <DEDUP_REMOVED lines=9> */
[----:B------:R-:W-:Y:S01]  /*b450*/  IMAD R3, R9, R3, R6 ;  /* 0x0000000309037224 */ /* 0x000fe200078e0206 */
[----:B------:R-:W-:Y:S01]  /*b460*/  IADD3 R6, -R6, RZ, RZ ;  /* 0x000000ff06067210 */ /* 0x000fe20007ffe1ff */
[----:B------:R-:W-:-:S04]  /*b470*/  IMAD R2, R12, R2, R7 ;  /* 0x000000020c027224 */ /* 0x000fc800078e0207 */
[----:B------:R-:W-:-:S05]  /*b480*/  IMAD R8, R8, R6, R17 ;  /* 0x0000000608087224 */ /* 0x000fca00078e0211 */
[----:B------:R-:W-:-:S04]  /*b490*/  LEA R8, R8, 0xbf, 0x7 ;  /* 0x000000bf08087811 */ /* 0x000fc800078e38ff */
[----:B------:R-:W-:-:S04]  /*b4a0*/  SHF.R.S32.HI R7, RZ, 0x1f, R8 ;  /* 0x0000001fff077819 */ /* 0x000fc80000011408 */
[----:B------:R-:W-:-:S04]  /*b4b0*/  LEA.HI R7, R7, R8, RZ, 0x6 ;  /* 0x0000000807077211 */ /* 0x000fc800078f30ff */
[----:B------:R-:W-:-:S04]  /*b4c0*/  SHF.R.S32.HI R6, RZ, 0x6, R7 ;  /* 0x00000006ff067819 */ /* 0x000fc80000011407 */
[----:B------:R-:W-:Y:S01]  /*b4d0*/  VIMNMX R6, R6, UR5, PT ;  /* 0x0000000506067c48 */ /* 0x000fe2000bfe0100 */
[----:B------:R-:W-:Y:S06]  /*b4e0*/  BRA.DIV UR4, `(.L_x_100) ;  /* 0x00000016046c7947 */ /* 0x000fec000b800000 */
[----:B------:R-:W-:-:S13]  /*b4f0*/  ELECT P6, URZ, PT ;  /* 0x00000000003f782f */ /* 0x000fda00038c0000 */
.L_x_142:
[----:B------:R-:W-:Y:S01]  /*b500*/  ISETP.GT.AND P3, PT, R6, RZ, P6 ;  /* 0x000000ff0600720c */ /* 0x000fe20003764270 */
[----:B------:R-:W-:-:S12]  /*b510*/  BSSY B1, `(.L_x_101) ;  /* 0x000003a000017945 */ /* 0x000fd80003800000 */
[----:B------:R-:W-:Y:S05]  /*b520*/  @!P3 BRA `(.L_x_102) ;  /* 0x0000000000e0b947 */ /* 0x000fea0003800000 */
[----:B------:R-:W1:Y:S01]  /*b530*/  S2R R8, SR_CgaCtaId ;  /* 0x0000000000087919 */ /* 0x000e620000008800 */
[----:B------:R-:W-:-:S04]  /*b540*/  MOV R7, 0x400 ;  /* 0x0000040000077802 */ /* 0x000fc80000000f00 */
[----:B-1----:R-:W-:Y:S02]  /*b550*/  LEA R9, R8, R7, 0x18 ;  /* 0x0000000708097211 */ /* 0x002fe400078ec0ff */
[----:B------:R-:W-:Y:S02]  /*b560*/  SHF.L.U32 R7, R4, 0x1f, RZ ;  /* 0x0000001f04077819 */ /* 0x000fe400000006ff */
[----:B------:R-:W-:-:S04]  /*b570*/  LEA R8, R0, R9, 0x3 ;  /* 0x0000000900087211 */ /* 0x000fc800078e18ff */
[----:B------:R-:W1:Y:S02]  /*b580*/  SYNCS.PHASECHK.TRANS64.TRYWAIT P4, [R8+URZ+0x27428], R7 ;  /* 0x02742807080075a7 */ /* 0x000e64000808017f */
[----:B-1----:R-:W-:Y:S05]  /*b590*/  @!P4 BRA `(.L_x_103) ;  /* 0x000000140060c947 */ /* 0x002fea0003800000 */
.L_x_143:
[----:B------:R-:W-:Y:S01]  /*b5a0*/  UPRMT UR4, UR20, 0x9910, URZ ;  /* 0x0000991014047896 */ /* 0x000fe2000800003f */
[----:B-1----:R-:W-:-:S03]  /*b5b0*/  @P2 IMAD.MOV.U32 R7, RZ, RZ, 0x5000 ;  /* 0x00005000ff072424 */ /* 0x002fc600078e00ff */
[----:B------:R-:W-:Y:S01]  /*b5c0*/  UISETP.NE.AND UP0, UPT, UR4, 0x2, UPT ;  /* 0x000000020400788c */ /* 0x000fe2000bf05270 */
[----:B------:R1:W-:Y:S05]  /*b5d0*/  @P2 SYNCS.ARRIVE.TRANS64 RZ, [R8+URZ+0x27400], R7 ;  /* 0x0274000708ff29a7 */ /* 0x0003ea000800003f */
[----:B------:R-:W-:-:S13]  /*b5e0*/  PLOP3.LUT P4, PT, PT, PT, UP0, 0x80, 0x0 ;  /* 0x000000000000781c */ /* 0x000fda0003f8f008 */
[----:B-1----:R-:W-:Y:S05]  /*b5f0*/  @P4 BRA `(.L_x_104) ;  /* 0x0000000000044947 */ /* 0x002fea0003800000 */
[----:B------:R-:W-:Y:S01]  /*b600*/  BPT.TRAP 0x1 ;  /* 0x000000040000795c */ /* 0x000fe20000300000 */
.L_x_104:
[----:B------:R-:W-:Y:S05]  /*b610*/  @P0 BRA `(.L_x_105) ;  /* 0x0000000000040947 */ /* 0x000fea0003800000 */
[----:B------:R-:W-:Y:S01]  /*b620*/  BPT.TRAP 0x1 ;  /* 0x000000040000795c */ /* 0x000fe20000300000 */
.L_x_105:
[----:B------:R-:W-:Y:S01]  /*b630*/  IMAD R9, R0, 0x5000, R9 ;  /* 0x0000500000097824 */ /* 0x000fe200078e0209 */
[----:B------:R-:W-:Y:S01]  /*b640*/  R2UR UR9, R8 ;  /* 0x00000000080972ca */ /* 0x000fe200000e0000 */
[----:B------:R-:W-:Y:S01]  /*b650*/  UIADD3 UR4, UP0, UR16, 0x1f0, URZ ;  /* 0x000001f010047890 */ /* 0x000fe2000ff1e03f */
[----:B------:R-:W-:Y:S01]  /*b660*/  R2UR UR12, R3 ;  /* 0x00000000030c72ca */ /* 0x000fe200000e0000 */
[----:B------:R-:W-:Y:S01]  /*b670*/  UMOV UR10, URZ ;  /* 0x0000003f000a7c82 */ /* 0x000fe20008000000 */
[----:B------:R-:W-:Y:S01]  /*b680*/  R2UR UR14, R9 ;  /* 0x00000000090e72ca */ /* 0x000fe200000e0000 */
[----:B------:R-:W-:Y:S01]  /*b690*/  UIADD3.X UR5, URZ, UR17, URZ, UP0, !UPT ;  /* 0x000000113f057290 */ /* 0x000fe200087fe43f */
[----:B------:R-:W-:Y:S01]  /*b6a0*/  R2UR UR13, R2 ;  /* 0x00000000020d72ca */ /* 0x000fe200000e0000 */
[----:B------:R-:W-:Y:S01]  /*b6b0*/  UMOV UR6, 0x0 ;  /* 0x0000000000067882 */ /* 0x000fe20000000000 */
[----:B------:R-:W-:Y:S01]  /*b6c0*/  UMOV UR7, 0x10000000 ;  /* 0x1000000000077882 */ /* 0x000fe20000000000 */
[----:B------:R-:W-:Y:S01]  /*b6d0*/  UMOV UR11, URZ ;  /* 0x0000003f000b7c82 */ /* 0x000fe20008000000 */
[----:B------:R-:W-:Y:S01]  /*b6e0*/  UMOV UR22, 0x20 ;  /* 0x0000002000167882 */ /* 0x000fe20000000000 */
[----:B------:R-:W-:Y:S01]  /*b6f0*/  UMOV UR23, 0x40 ;  /* 0x0000004000177882 */ /* 0x000fe20000000000 */
[----:B------:R-:W-:Y:S01]  /*b700*/  IADD3 R0, R0, 0x1, RZ ;  /* 0x0000000100007810 */ /* 0x000fe20007ffe0ff */
[----:B------:R-:W-:-:S03]  /*b710*/  UIADD3 UR9, UR9, 0x27400, URZ ;  /* 0x0002740009097890 */ /* 0x000fc6000fffe03f */
[C---:B------:R-:W-:Y:S01]  /*b720*/  ISETP.NE.AND P4, PT, R0.reuse, 0x5, PT ;  /* 0x000000050000780c */ /* 0x040fe20003f85270 */
[----:B------:R-:W-:Y:S02]  /*b730*/  UIADD3 UR8, UR14, 0xa000, URZ ;  /* 0x0000a0000e087890 */ /* 0x000fe4000fffe03f */
[----:B------:R-:W-:Y:S01]  /*b740*/  UIADD3 UR15, UR14, 0xb000, URZ ;  /* 0x0000b0000e0f7890 */ /* 0x000fe2000fffe03f */
[----:B------:R-:W-:Y:S01]  /*b750*/  SEL R7, RZ, 0x1, P4 ;  /* 0x00000001ff077807 */ /* 0x000fe20002000000 */
[----:B------:R-:W-:Y:S01]  /*b760*/  UIADD3 UR18, UR14, 0xc000, URZ ;  /* 0x0000c0000e127890 */ /* 0x000fe2000fffe03f */
[----:B------:R-:W-:Y:S01]  /*b770*/  SEL R0, R0, RZ, P4 ;  /* 0x000000ff00007207 */ /* 0x000fe20002000000 */
[----:B------:R-:W-:Y:S01]  /*b780*/  UIADD3 UR19, UR14, 0xd000, URZ ;  /* 0x0000d0000e137890 */ /* 0x000fe2000fffe03f */
[----:B------:R-:W-:Y:S01]  /*b790*/  LOP3.LUT R4, R4, R7, RZ, 0x3c, !PT ;  /* 0x0000000704047212 */ /* 0x000fe200078e3cff */
[----:B------:R-:W-:Y:S01]  /*b7a0*/  UIADD3 UR14, UR14, 0xe000, URZ ;  /* 0x0000e0000e0e7890 */ /* 0x000fe2000fffe03f */
        /* <DEDUP_REMOVED lines=16> */
.L_x_102:
[----:B------:R-:W-:Y:S05]  /*b8b0*/  BSYNC B1 ;  /* 0x0000000000017941 */ /* 0x000fea0003800000 */
.L_x_101:
        /* <DEDUP_REMOVED lines=10> */
.L_x_107:
[----:B------:R-:W-:Y:S05]  /*b960*/  BSYNC B1 ;  /* 0x0000000000017941 */ /* 0x000fea0003800000 */
.L_x_106:
[----:B------:R-:W-:Y:S01]  /*b970*/  BSSY B1, `(.L_x_109) ;  /* 0x000003c000017945 */ /* 0x000fe20003800000 */
[----:B------:R-:W-:-:S03]  /*b980*/  MOV R9, RZ ;  /* 0x000000ff00097202 */ /* 0x000fc60000000f00 */
[----:B------:R-:W-:Y:S05]  /*b990*/  @!P3 BRA `(.L_x_110) ;  /* 0x0000000000e4b947 */ /* 0x000fea0003800000 */
[----:B-1----:R-:W1:Y:S01]  /*b9a0*/  S2R R8, SR_CgaCtaId ;  /* 0x0000000000087919 */ /* 0x002e620000008800 */
[----:B------:R-:W-:-:S04]  /*b9b0*/  MOV R5, 0x400 ;  /* 0x0000040000057802 */ /* 0x000fc80000000f00 */
[----:B-1----:R-:W-:Y:S02]  /*b9c0*/  LEA R5, R8, R5, 0x18 ;  /* 0x0000000508057211 */ /* 0x002fe400078ec0ff */
[----:B------:R-:W-:Y:S02]  /*b9d0*/  SHF.L.U32 R8, R4, 0x1f, RZ ;  /* 0x0000001f04087819 */ /* 0x000fe400000006ff */
[----:B------:R-:W-:-:S04]  /*b9e0*/  LEA R7, R0, R5, 0x3 ;  /* 0x0000000500077211 */ /* 0x000fc800078e18ff */
[----:B------:R-:W1:Y:S02]  /*b9f0*/  SYNCS.PHASECHK.TRANS64.TRYWAIT P3, [R7+URZ+0x27428], R8 ;  /* 0x02742808070075a7 */ /* 0x000e64000806017f */
[----:B-1----:R-:W-:Y:S05]  /*ba00*/  @!P3 BRA `(.L_x_111) ;  /* 0x00000010006cb947 */ /* 0x002fea0003800000 */
.L_x_144:
[----:B------:R-:W-:Y:S01]  /*ba10*/  UPRMT UR4, UR20, 0x9910, URZ ;  /* 0x0000991014047896 */ /* 0x000fe2000800003f */
[----:B-1----:R-:W-:-:S03]  /*ba20*/  @P2 IMAD.MOV.U32 R8, RZ, RZ, 0x5000 ;  /* 0x00005000ff082424 */ /* 0x002fc600078e00ff */
[----:B------:R-:W-:Y:S01]  /*ba30*/  UISETP.NE.AND UP0, UPT, UR4, 0x2, UPT ;  /* 0x000000020400788c */ /* 0x000fe2000bf05270 */
[----:B------:R1:W-:Y:S05]  /*ba40*/  @P2 SYNCS.ARRIVE.TRANS64 RZ, [R7+URZ+0x27400], R8 ;  /* 0x0274000807ff29a7 */ /* 0x0003ea000800003f */
[----:B------:R-:W-:-:S13]  /*ba50*/  PLOP3.LUT P3, PT, PT, PT, UP0, 0x80, 0x0 ;  /* 0x000000000000781c */ /* 0x000fda0003f6f008 */
[----:B-1----:R-:W-:Y:S05]  /*ba60*/  @P3 BRA `(.L_x_112) ;  /* 0x0000000000043947 */ /* 0x002fea0003800000 */
[----:B------:R-:W-:Y:S01]  /*ba70*/  BPT.TRAP 0x1 ;  /* 0x000000040000795c */ /* 0x000fe20000300000 */
.L_x_112:
[----:B------:R-:W-:Y:S05]  /*ba80*/  @P0 BRA `(.L_x_113) ;  /* 0x0000000000040947 */ /* 0x000fea0003800000 */
[----:B------:R-:W-:Y:S01]  /*ba90*/  BPT.TRAP 0x1 ;  /* 0x000000040000795c */ /* 0x000fe20000300000 */
.L_x_113:
        /* <DEDUP_REMOVED lines=14> */
[----:B------:R-:W-:Y:S01]  /*bb80*/  UIADD3 UR9, UR9, 0x27400, URZ ;  /* 0x0002740009097890 */ /* 0x000fe2000fffe03f */
[----:B------:R-:W-:-:S02]  /*bb90*/  MOV R9, 0x1 ;  /* 0x0000000100097802 */ /* 0x000fc40000000f00 */
[C---:B------:R-:W-:Y:S01]  /*bba0*/  ISETP.NE.AND P3, PT, R0.reuse, 0x5, PT ;  /* 0x000000050000780c */ /* 0x040fe20003f65270 */
[----:B------:R-:W-:Y:S02]  /*bbb0*/  UIADD3 UR8, UR14, 0xa000, URZ ;  /* 0x0000a0000e087890 */ /* 0x000fe4000fffe03f */
[----:B------:R-:W-:Y:S01]  /*bbc0*/  UIADD3 UR15, UR14, 0xb000, URZ ;  /* 0x0000b0000e0f7890 */ /* 0x000fe2000fffe03f */
[----:B------:R-:W-:Y:S01]  /*bbd0*/  SEL R5, RZ, 0x1, P3 ;  /* 0x00000001ff057807 */ /* 0x000fe20001800000 */
[----:B------:R-:W-:Y:S01]  /*bbe0*/  UIADD3 UR19, UR14, 0xc000, URZ ;  /* 0x0000c0000e137890 */ /* 0x000fe2000fffe03f */
[----:B------:R-:W-:Y:S01]  /*bbf0*/  SEL R0, R0, RZ, P3 ;  /* 0x000000ff00007207 */ /* 0x000fe20001800000 */
[----:B------:R-:W-:Y:S01]  /*bc00*/  UIADD3 UR23, UR14, 0xd000, URZ ;  /* 0x0000d0000e177890 */ /* 0x000fe2000fffe03f */
[----:B------:R-:W-:Y:S02]  /*bc10*/  LOP3.LUT R4, R4, R5, RZ, 0x3c, !PT ;  /* 0x0000000504047212 */ /* 0x000fe400078e3cff */
        /* <DEDUP_REMOVED lines=16> */
[----:B--2---:R-:W-:Y:S01]  /*bd20*/  NOP ;  /* 0x0000000000007918 */ /* 0x004fe20000000000 */
.L_x_110:
[----:B------:R-:W-:Y:S05]  /*bd30*/  BSYNC B1 ;  /* 0x0000000000017941 */ /* 0x000fea0003800000 */
.L_x_109:
[----:B------:R-:W-:Y:S01]  /*bd40*/  ISETP.GE.AND P3, PT, R6, 0x2, PT ;  /* 0x000000020600780c */ /* 0x000fe20003f66270 */
[----:B------:R-:W-:-:S12]  /*bd50*/  BSSY B1, `(.L_x_114) ;  /* 0x0000080000017945 */ /* 0x000fd80003800000 */
[----:B------:R-:W-:Y:S05]  /*bd60*/  @!P3 BRA `(.L_x_115) ;  /* 0x0000000400f8b947 */ /* 0x000fea0003800000 */
[----:B------:R-:W-:-:S07]  /*bd70*/  SHF.L.U32 R6, R6, 0x1, RZ ;  /* 0x0000000106067819 */ /* 0x000fce00000006ff */
.L_x_126:
[----:B------:R-:W-:Y:S04]  /*bd80*/  BSSY B2, `(.L_x_116) ;  /* 0x000003b000027945 */ /* 0x000fe80003800000 */
[----:B------:R-:W-:Y:S05]  /*bd90*/  @!P6 BRA `(.L_x_117) ;  /* 0x0000000000e4e947 */ /* 0x000fea0003800000 */
[----:B-1----:R-:W1:Y:S01]  /*bda0*/  S2R R8, SR_CgaCtaId ;  /* 0x0000000000087919 */ /* 0x002e620000008800 */
[----:B------:R-:W-:-:S04]  /*bdb0*/  MOV R5, 0x400 ;  /* 0x0000040000057802 */ /* 0x000fc80000000f00 */
[----:B-1----:R-:W-:Y:S02]  /*bdc0*/  LEA R5, R8, R5, 0x18 ;  /* 0x0000000508057211 */ /* 0x002fe400078ec0ff */
[----:B------:R-:W-:-:S03]  /*bdd0*/  SHF.L.U32 R8, R4, 0x1f, RZ ;  /* 0x0000001f04087819 */ /* 0x000fc600000006ff */
[----:B------:R-:W-:-:S04]  /*bde0*/  IMAD R7, R0, 0x8, R5 ;  /* 0x0000000800077824 */ /* 0x000fc800078e0205 */
[----:B------:R-:W1:Y:S02]  /*bdf0*/  SYNCS.PHASECHK.TRANS64.TRYWAIT P3, [R7+URZ+0x27428], R8 ;  /* 0x02742808070075a7 */ /* 0x000e64000806017f */
[----:B-1----:R-:W-:Y:S05]  /*be00*/  @!P3 BRA `(.L_x_118) ;  /* 0x0000000c0080b947 */ /* 0x002fea0003800000 */
.L_x_145:
[----:B------:R-:W-:Y:S01]  /*be10*/  UPRMT UR4, UR20, 0x9910, URZ ;  /* 0x0000991014047896 */ /* 0x000fe2000800003f */
[----:B-1----:R-:W-:-:S03]  /*be20*/  @P2 MOV R8, 0x5000 ;  /* 0x0000500000082802 */ /* 0x002fc60000000f00 */
[----:B------:R-:W-:Y:S01]  /*be30*/  UISETP.NE.AND UP0, UPT, UR4, 0x2, UPT ;  /* 0x000000020400788c */ /* 0x000fe2000bf05270 */
[----:B------:R1:W-:Y:S05]  /*be40*/  @P2 SYNCS.ARRIVE.TRANS64 RZ, [R7+URZ+0x27400], R8 ;  /* 0x0274000807ff29a7 */ /* 0x0003ea000800003f */
[----:B------:R-:W-:-:S13]  /*be50*/  PLOP3.LUT P3, PT, PT, PT, UP0, 0x80, 0x0 ;  /* 0x000000000000781c */ /* 0x000fda0003f6f008 */
[----:B-1----:R-:W-:Y:S05]  /*be60*/  @P3 BRA `(.L_x_119) ;  /* 0x0000000000043947 */ /* 0x002fea0003800000 */
[----:B------:R-:W-:Y:S01]  /*be70*/  BPT.TRAP 0x1 ;  /* 0x000000040000795c */ /* 0x000fe20000300000 */
.L_x_119:
[----:B------:R-:W-:Y:S05]  /*be80*/  @P0 BRA `(.L_x_120) ;  /* 0x0000000000040947 */ /* 0x000fea0003800000 */
[----:B------:R-:W-:Y:S01]  /*be90*/  BPT.TRAP 0x1 ;  /* 0x000000040000795c */ /* 0x000fe20000300000 */
.L_x_120:
        /* <DEDUP_REMOVED lines=9> */
[----:B------:R-:W-:Y:S01]  /*bf30*/  R2UR UR13, R2 ;  /* 0x00000000020d72ca */ /* 0x000fe200000e0000 */
[----:B------:R-:W-:Y:S01]  /*bf40*/  UMOV UR7, 0x10000000 ;  /* 0x1000000000077882 */ /* 0x000fe20000000000 */
[----:B------:R-:W-:Y:S01]  /*bf50*/  UMOV UR18, 0x20 ;  /* 0x0000002000127882 */ /* 0x000fe20000000000 */
[----:B------:R-:W-:Y:S01]  /*bf60*/  UMOV UR22, 0x40 ;  /* 0x0000004000167882 */ /* 0x000fe20000000000 */
[----:B------:R-:W-:Y:S01]  /*bf70*/  IADD3 R0, R0, 0x1, RZ ;  /* 0x0000000100007810 */ /* 0x000fe20007ffe0ff */
[----:B------:R-:W-:-:S02]  /*bf80*/  UIADD3 UR9, UR9, 0x27400, URZ ;  /* 0x0002740009097890 */ /* 0x000fc4000fffe03f */
[----:B------:R-:W-:Y:S01]  /*bf90*/  USHF.L.U32 UR11, UR11, 0x6, URZ ;  /* 0x000000060b0b7899 */ /* 0x000fe2000800063f */
        /* <DEDUP_REMOVED lines=25> */
.L_x_117:
[----:B------:R-:W-:Y:S05]  /*c130*/  BSYNC B2 ;  /* 0x0000000000027941 */ /* 0x000fea0003800000 */
.L_x_116:
[----:B------:R-:W-:Y:S01]  /*c140*/  ISETP.LT.OR P3, PT, R6, 0x4, !P6 ;  /* 0x000000040600780c */ /* 0x000fe20007761670 */
[----:B------:R-:W-:-:S12]  /*c150*/  BSSY B2, `(.L_x_121) ;  /* 0x000003c000027945 */ /* 0x000fd80003800000 */
[----:B------:R-:W-:Y:S05]  /*c160*/  @P3 BRA `(.L_x_122) ;  /* 0x0000000000e83947 */ /* 0x000fea0003800000 */
[----:B-1----:R-:W1:Y:S01]  /*c170*/  S2R R8, SR_CgaCtaId ;  /* 0x0000000000087919 */ /* 0x002e620000008800 */
[----:B------:R-:W-:-:S04]  /*c180*/  MOV R5, 0x400 ;  /* 0x0000040000057802 */ /* 0x000fc80000000f00 */
[----:B-1----:R-:W-:Y:S02]  /*c190*/  LEA R5, R8, R5, 0x18 ;  /* 0x0000000508057211 */ /* 0x002fe400078ec0ff */
[----:B------:R-:W-:Y:S02]  /*c1a0*/  SHF.L.U32 R8, R4, 0x1f, RZ ;  /* 0x0000001f04087819 */ /* 0x000fe400000006ff */
[----:B------:R-:W-:-:S04]  /*c1b0*/  LEA R7, R0, R5, 0x3 ;  /* 0x0000000500077211 */ /* 0x000fc800078e18ff */
[----:B------:R-:W1:Y:S02]  /*c1c0*/  SYNCS.PHASECHK.TRANS64.TRYWAIT P3, [R7+URZ+0x27428], R8 ;  /* 0x02742808070075a7 */ /* 0x000e64000806017f */
[----:B-1----:R-:W-:Y:S05]  /*c1d0*/  @!P3 BRA `(.L_x_123) ;  /* 0x0000000800a0b947 */ /* 0x002fea0003800000 */
.L_x_146:
[----:B------:R-:W-:Y:S01]  /*c1e0*/  UPRMT UR4, UR20, 0x9910, URZ ;  /* 0x0000991014047896 */ /* 0x000fe2000800003f */
[----:B-1----:R-:W-:-:S03]  /*c1f0*/  @P1 IMAD.MOV.U32 R8, RZ, RZ, 0x5000 ;  /* 0x00005000ff081424 */ /* 0x002fc600078e00ff */
[----:B------:R-:W-:Y:S01]  /*c200*/  UISETP.NE.AND UP0, UPT, UR4, 0x2, UPT ;  /* 0x000000020400788c */ /* 0x000fe2000bf05270 */
[----:B------:R1:W-:Y:S05]  /*c210*/  @P1 SYNCS.ARRIVE.TRANS64 RZ, [R7+URZ+0x27400], R8 ;  /* 0x0274000807ff19a7 */ /* 0x0003ea000800003f */
[----:B------:R-:W-:-:S13]  /*c220*/  PLOP3.LUT P3, PT, PT, PT, UP0, 0x80, 0x0 ;  /* 0x000000000000781c */ /* 0x000fda0003f6f008 */
[----:B-1----:R-:W-:Y:S05]  /*c230*/  @P3 BRA `(.L_x_124) ;  /* 0x0000000000043947 */ /* 0x002fea0003800000 */
[----:B------:R-:W-:Y:S01]  /*c240*/  BPT.TRAP 0x1 ;  /* 0x000000040000795c */ /* 0x000fe20000300000 */
.L_x_124:
[----:B------:R-:W-:Y:S05]  /*c250*/  @P0 BRA `(.L_x_125) ;  /* 0x0000000000040947 */ /* 0x000fea0003800000 */
[----:B------:R-:W-:Y:S01]  /*c260*/  BPT.TRAP 0x1 ;  /* 0x000000040000795c */ /* 0x000fe20000300000 */
.L_x_125:
        /* <DEDUP_REMOVED lines=14> */
[----:B------:R-:W-:Y:S01]  /*c350*/  UIADD3 UR9, UR9, 0x27400, URZ ;  /* 0x0002740009097890 */ /* 0x000fe2000fffe03f */
[----:B------:R-:W-:Y:S01]  /*c360*/  IADD3 R9, R9, 0x1, RZ ;  /* 0x0000000109097810 */ /* 0x000fe20007ffe0ff */
[----:B------:R-:W-:Y:S01]  /*c370*/  USHF.L.U32 UR11, UR11, 0x6, URZ ;  /* 0x000000060b0b7899 */ /* 0x000fe2000800063f */
[----:B------:R-:W-:Y:S01]  /*c380*/  ISETP.NE.AND P3, PT, R0, 0x5, PT ;  /* 0x000000050000780c */ /* 0x000fe20003f65270 */
[----:B------:R-:W-:-:S02]  /*c390*/  UIADD3 UR8, UR14, 0xa000, URZ ;  /* 0x0000a0000e087890 */ /* 0x000fc4000fffe03f */
        /* <DEDUP_REMOVED lines=23> */
.L_x_122:
[----:B------:R-:W-:Y:S05]  /*c510*/  BSYNC B2 ;  /* 0x0000000000027941 */ /* 0x000fea0003800000 */
.L_x_121:
[C---:B------:R-:W-:Y:S02]  /*c520*/  ISETP.GT.AND P3, PT, R6.reuse, 0x4, PT ;  /* 0x000000040600780c */ /* 0x040fe40003f64270 */
[----:B------:R-:W-:-:S11]  /*c530*/  IADD3 R6, R6, -0x2, RZ ;  /* 0xfffffffe06067810 */ /* 0x000fd60007ffe0ff */
[----:B------:R-:W-:Y:S05]  /*c540*/  @P3 BRA `(.L_x_126) ;  /* 0xfffffff8000c3947 */ /* 0x000fea000383ffff */
.L_x_115:
[----:B------:R-:W-:Y:S05]  /*c550*/  BSYNC B1 ;  /* 0x0000000000017941 */ /* 0x000fea0003800000 */
.L_x_114:
[----:B------:R-:W-:Y:S01]  /*c560*/  VIADD R17, R17, UR21 ;  /* 0x0000001511117c36 */ /* 0x000fe20008000000 */
[----:B------:R-:W-:Y:S01]  /*c570*/  ULDC UR4, c[0x0][0xa00] ;  /* 0x0002800000047ab9 */ /* 0x000fe20000000800 */
[----:B-1----:R-:W-:-:S03]  /*c580*/  PRMT R5, RZ, 0x7610, R5 ;  /* 0x00007610ff057816 */ /* 0x002fc60000000005 */
[----:B------:R-:W-:-:S13]  /*c590*/  ISETP.GE.AND P3, PT, R17, UR4, PT ;  /* 0x0000000411007c0c */ /* 0x000fda000bf66270 */
[----:B------:R-:W-:Y:S05]  /*c5a0*/  @!P3 BRA `(.L_x_127) ;  /* 0xffffffec003cb947 */ /* 0x000fea000383ffff */
[----:B------:R-:W-:Y:S05]  /*c5b0*/  BSYNC B0 ;  /* 0x0000000000007941 */ /* 0x000fea0003800000 */
.L_x_99:
[----:B------:R-:W-:Y:S05]  /*c5c0*/  EXIT ;  /* 0x000000000000794d */ /* 0x000fea0003800000 */
.L_x_17:
[----:B-1----:R-:W-:-:S04]  /*c5d0*/  MOV R4, UR4 ;  /* 0x0000000400047c02 */ /* 0x002fc80008000f00 */
[----:B------:R1:W2:Y:S03]  /*c5e0*/  SYNCS.PHASECHK.TRANS64.TRYWAIT P1, [R4+URZ+0x27450], R3 ;  /* 0x02745003040075a7 */ /* 0x0002a6000802017f */
[----:B--2---:R-:W-:Y:S05]  /*c5f0*/  @!P1 NANOSLEEP.SYNCS 0x989680 ;  /* 0x009896800000995d */ /* 0x004fea0003900000 */
[----:B------:R-:W2:Y:S02]  /*c600*/  @!P1 SYNCS.PHASECHK.TRANS64 P1, [R4+URZ+0x27450], R3 ;  /* 0x02745003040095a7 */ /* 0x000ea4000802007f */
[----:B--2---:R-:W-:Y:S05]  /*c610*/  @!P1 BRA `(.L_x_17) ;  /* 0xfffffffc00ec9947 */ /* 0x004fea000383ffff */
[----:B------:R-:W-:Y:S05]  /*c620*/  BRA `(.L_x_128) ;  /* 0xffffff4c00787947 */ /* 0x000fea000383ffff */
.L_x_19:
[----:B-1----:R-:W-:-:S04]  /*c630*/  MOV R6, UR5 ;  /* 0x0000000500067c02 */ /* 0x002fc80008000f00 */
[----:B------:R1:W2:Y:S03]  /*c640*/  SYNCS.PHASECHK.TRANS64.TRYWAIT P1, [R6+URZ+0x27400], R3 ;  /* 0x02740003060075a7 */ /* 0x0002a6000802017f */
[----:B--2---:R-:W-:Y:S05]  /*c650*/  @!P1 NANOSLEEP.SYNCS 0x989680 ;  /* 0x009896800000995d */ /* 0x004fea0003900000 */
[----:B------:R-:W2:Y:S02]  /*c660*/  @!P1 SYNCS.PHASECHK.TRANS64 P1, [R6+URZ+0x27400], R3 ;  /* 0x02740003060095a7 */ /* 0x000ea4000802007f */
[----:B--2---:R-:W-:Y:S05]  /*c670*/  @!P1 BRA `(.L_x_19) ;  /* 0xfffffffc00ec9947 */ /* 0x004fea000383ffff */
[----:B------:R-:W-:Y:S05]  /*c680*/  BRA `(.L_x_129) ;  /* 0xffffff4c008c7947 */ /* 0x000fea000383ffff */
.L_x_20:
[----:B-1----:R-:W-:-:S04]  /*c690*/  MOV R3, UR7 ;  /* 0x0000000700037c02 */ /* 0x002fc80008000f00 */
[----:B------:R1:W2:Y:S03]  /*c6a0*/  SYNCS.PHASECHK.TRANS64.TRYWAIT P1, [R3+URZ+-0x8], R4 ;  /* 0xfffff804030075a7 */ /* 0x0002a6000802017f */
[----:B--2---:R-:W-:Y:S05]  /*c6b0*/  @!P1 NANOSLEEP.SYNCS 0x989680 ;  /* 0x009896800000995d */ /* 0x004fea0003900000 */
[----:B------:R-:W2:Y:S02]  /*c6c0*/  @!P1 SYNCS.PHASECHK.TRANS64 P1, [R3+URZ+-0x8], R4 ;  /* 0xfffff804030095a7 */ /* 0x000ea4000802007f */
[----:B--2---:R-:W-:Y:S05]  /*c6d0*/  @!P1 BRA `(.L_x_20) ;  /* 0xfffffffc00ec9947 */ /* 0x004fea000383ffff */
[----:B------:R-:W-:Y:S05]  /*c6e0*/  BRA `(.L_x_130) ;  /* 0xffffff4c007c7947 */ /* 0x000fea000383ffff */
.L_x_22:
[----:B-1----:R-:W-:-:S04]  /*c6f0*/  IMAD.U32 R8, RZ, RZ, UR6 ;  /* 0x00000006ff087e24 */ /* 0x002fc8000f8e00ff */
[----:B------:R1:W2:Y:S03]  /*c700*/  SYNCS.PHASECHK.TRANS64.TRYWAIT P1, [R8+URZ+0x27400], R7 ;  /* 0x02740007080075a7 */ /* 0x0002a6000802017f */
[----:B--2---:R-:W-:Y:S05]  /*c710*/  @!P1 NANOSLEEP.SYNCS 0x989680 ;  /* 0x009896800000995d */ /* 0x004fea0003900000 */
[----:B------:R-:W2:Y:S02]  /*c720*/  @!P1 SYNCS.PHASECHK.TRANS64 P1, [R8+URZ+0x27400], R7 ;  /* 0x02740007080095a7 */ /* 0x000ea4000802007f */
[----:B--2---:R-:W-:Y:S05]  /*c730*/  @!P1 BRA `(.L_x_22) ;  /* 0xfffffffc00ec9947 */ /* 0x004fea000383ffff */
[----:B------:R-:W-:Y:S05]  /*c740*/  BRA `(.L_x_131) ;  /* 0xffffff6400ac7947 */ /* 0x000fea000383ffff */
.L_x_27:
[----:B-1----:R-:W-:-:S04]  /*c750*/  MOV R5, UR6 ;  /* 0x0000000600057c02 */ /* 0x002fc80008000f00 */
[----:B------:R1:W2:Y:S03]  /*c760*/  SYNCS.PHASECHK.TRANS64.TRYWAIT P2, [R5+URZ+0x27400], R0 ;  /* 0x02740000050075a7 */ /* 0x0002a6000804017f */
[----:B--2---:R-:W-:Y:S05]  /*c770*/  @!P2 NANOSLEEP.SYNCS 0x989680 ;  /* 0x009896800000a95d */ /* 0x004fea0003900000 */
[----:B------:R-:W2:Y:S02]  /*c780*/  @!P2 SYNCS.PHASECHK.TRANS64 P2, [R5+URZ+0x27400], R0 ;  /* 0x027400000500a5a7 */ /* 0x000ea4000804007f */
[----:B--2---:R-:W-:Y:S05]  /*c790*/  @!P2 BRA `(.L_x_27) ;  /* 0xfffffffc00eca947 */ /* 0x004fea000383ffff */
[----:B------:R-:W-:Y:S05]  /*c7a0*/  BRA `(.L_x_132) ;  /* 0xffffff6c00e07947 */ /* 0x000fea000383ffff */
.L_x_31:
[----:B-1----:R-:W-:-:S04]  /*c7b0*/  MOV R9, UR10 ;  /* 0x0000000a00097c02 */ /* 0x002fc80008000f00 */
[----:B------:R1:W2:Y:S03]  /*c7c0*/  SYNCS.PHASECHK.TRANS64.TRYWAIT P2, [R9+URZ+0x27400], R0 ;  /* 0x02740000090075a7 */ /* 0x0002a6000804017f */
[----:B--2---:R-:W-:Y:S05]  /*c7d0*/  @!P2 NANOSLEEP.SYNCS 0x989680 ;  /* 0x009896800000a95d */ /* 0x004fea0003900000 */
[----:B------:R-:W2:Y:S02]  /*c7e0*/  @!P2 SYNCS.PHASECHK.TRANS64 P2, [R9+URZ+0x27400], R0 ;  /* 0x027400000900a5a7 */ /* 0x000ea4000804007f */
[----:B--2---:R-:W-:Y:S05]  /*c7f0*/  @!P2 BRA `(.L_x_31) ;  /* 0xfffffffc00eca947 */ /* 0x004fea000383ffff */
[----:B------:R-:W-:Y:S05]  /*c800*/  BRA `(.L_x_30) ;  /* 0xffffff8800347947 */ /* 0x000fea000383ffff */
.L_x_39:
[----:B-1----:R-:W-:-:S04]  /*c810*/  MOV R5, UR6 ;  /* 0x0000000600057c02 */ /* 0x002fc80008000f00 */
[----:B------:R1:W2:Y:S03]  /*c820*/  SYNCS.PHASECHK.TRANS64.TRYWAIT P2, [R5+URZ+0x27400], R4 ;  /* 0x02740004050075a7 */ /* 0x0002a6000804017f */
[----:B--2---:R-:W-:Y:S05]  /*c830*/  @!P2 NANOSLEEP.SYNCS 0x989680 ;  /* 0x009896800000a95d */ /* 0x004fea0003900000 */
[----:B------:R-:W2:Y:S02]  /*c840*/  @!P2 SYNCS.PHASECHK.TRANS64 P2, [R5+URZ+0x27400], R4 ;  /* 0x027400040500a5a7 */ /* 0x000ea4000804007f */
[----:B--2---:R-:W-:Y:S05]  /*c850*/  @!P2 BRA `(.L_x_39) ;  /* 0xfffffffc00eca947 */ /* 0x004fea000383ffff */
[----:B------:R-:W-:Y:S05]  /*c860*/  BRA `(.L_x_133) ;  /* 0xffffff9000a07947 */ /* 0x000fea000383ffff */
.L_x_43:
[----:B-1----:R-:W-:-:S04]  /*c870*/  IMAD.U32 R9, RZ, RZ, UR10 ;  /* 0x0000000aff097e24 */ /* 0x002fc8000f8e00ff */
[----:B------:R1:W2:Y:S03]  /*c880*/  SYNCS.PHASECHK.TRANS64.TRYWAIT P2, [R9+URZ+0x27400], R0 ;  /* 0x02740000090075a7 */ /* 0x0002a6000804017f */
[----:B--2---:R-:W-:Y:S05]  /*c890*/  @!P2 NANOSLEEP.SYNCS 0x989680 ;  /* 0x009896800000a95d */ /* 0x004fea0003900000 */
[----:B------:R-:W2:Y:S02]  /*c8a0*/  @!P2 SYNCS.PHASECHK.TRANS64 P2, [R9+URZ+0x27400], R0 ;  /* 0x027400000900a5a7 */ /* 0x000ea4000804007f */
[----:B--2---:R-:W-:Y:S05]  /*c8b0*/  @!P2 BRA `(.L_x_43) ;  /* 0xfffffffc00eca947 */ /* 0x004fea000383ffff */
[----:B------:R-:W-:Y:S05]  /*c8c0*/  BRA `(.L_x_42) ;  /* 0xffffffb000387947 */ /* 0x000fea000383ffff */
.L_x_63:
[----:B-1----:R-:W-:-:S04]  /*c8d0*/  MOV R3, UR7 ;  /* 0x0000000700037c02 */ /* 0x002fc80008000f00 */
[----:B------:R1:W2:Y:S03]  /*c8e0*/  SYNCS.PHASECHK.TRANS64.TRYWAIT P1, [R3+URZ+0x8], R0 ;  /* 0x00000800030075a7 */ /* 0x0002a6000802017f */
[----:B--2---:R-:W-:Y:S05]  /*c8f0*/  @!P1 NANOSLEEP.SYNCS 0x989680 ;  /* 0x009896800000995d */ /* 0x004fea0003900000 */
[----:B------:R-:W2:Y:S02]  /*c900*/  @!P1 SYNCS.PHASECHK.TRANS64 P1, [R3+URZ+0x8], R0 ;  /* 0x00000800030095a7 */ /* 0x000ea4000802007f */
[----:B--2---:R-:W-:Y:S05]  /*c910*/  @!P1 BRA `(.L_x_63) ;  /* 0xfffffffc00ec9947 */ /* 0x004fea000383ffff */
[----:B------:R-:W-:Y:S05]  /*c920*/  BRA `(.L_x_134) ;  /* 0xffffffc4000c7947 */ /* 0x000fea000383ffff */
.L_x_84:
[----:B------:R-:W-:Y:S01]  /*c930*/  BSSY B1, `(.L_x_135) ;  /* 0x0000006000017945 */ /* 0x000fe20003800000 */
[----:B------:R-:W-:-:S07]  /*c940*/  MOV R15, 0xffffffff ;  /* 0xffffffff000f7802 */ /* 0x000fce0000000f00 */
[----:B------:R-:W-:Y:S05]  /*c950*/  WARPSYNC.COLLECTIVE R15, `(.L_x_136) ;  /* 0x000000000f0c7348 */ /* 0x000fea0003c00000 */
[----:B------:R-:W-:Y:S02]  /*c960*/  ELECT P6, UR62, PT ;  /* 0x00000000003e782f */ /* 0x000fe400038c0000 */
[----:B------:R-:W-:Y:S01]  /*c970*/  MOV R14, UR62 ;  /* 0x0000003e000e7c02 */ /* 0x000fe20008000f00 */
[----:B------:R-:W-:Y:S10]  /*c980*/  ENDCOLLECTIVE ;  /* 0x000000000000791b */ /* 0x000ff40003800000 */
.L_x_136:
[----:B------:R-:W-:Y:S05]  /*c990*/  BSYNC B1 ;  /* 0x0000000000017941 */ /* 0x000fea0003800000 */
.L_x_135:
[----:B------:R-:W-:Y:S05]  /*c9a0*/  BRA `(.L_x_137) ;  /* 0xffffffdc00cc7947 */ /* 0x000fea000383ffff */
.L_x_87:
[----:B-1----:R1:W2:Y:S02]  /*c9b0*/  SYNCS.PHASECHK.TRANS64.TRYWAIT P2, [R7+URZ+0x27460], R6 ;  /* 0x02746006070075a7 */ /* 0x0022a4000804017f */
[----:B--2---:R-:W-:Y:S05]  /*c9c0*/  @!P2 NANOSLEEP.SYNCS 0x989680 ;  /* 0x009896800000a95d */ /* 0x004fea0003900000 */
[----:B------:R-:W2:Y:S02]  /*c9d0*/  @!P2 SYNCS.PHASECHK.TRANS64 P2, [R7+URZ+0x27460], R6 ;  /* 0x027460060700a5a7 */ /* 0x000ea4000804007f */
[----:B--2---:R-:W-:Y:S05]  /*c9e0*/  @!P2 BRA `(.L_x_87) ;  /* 0xfffffffc00f0a947 */ /* 0x004fea000383ffff */
[----:B------:R-:W-:Y:S05]  /*c9f0*/  BRA `(.L_x_138) ;  /* 0xffffffdc00ec7947 */ /* 0x000fea000383ffff */
.L_x_92:
[----:B-1----:R1:W2:Y:S02]  /*ca00*/  SYNCS.PHASECHK.TRANS64.TRYWAIT P2, [R7+URZ+0x274b0], R4 ;  /* 0x0274b004070075a7 */ /* 0x0022a4000804017f */
[----:B--2---:R-:W-:Y:S05]  /*ca10*/  @!P2 NANOSLEEP.SYNCS 0x989680 ;  /* 0x009896800000a95d */ /* 0x004fea0003900000 */
[----:B------:R-:W2:Y:S02]  /*ca20*/  @!P2 SYNCS.PHASECHK.TRANS64 P2, [R7+URZ+0x274b0], R4 ;  /* 0x0274b0040700a5a7 */ /* 0x000ea4000804007f */
[----:B--2---:R-:W-:Y:S05]  /*ca30*/  @!P2 BRA `(.L_x_92) ;  /* 0xfffffffc00f0a947 */ /* 0x004fea000383ffff */
[----:B------:R-:W-:Y:S05]  /*ca40*/  BRA `(.L_x_91) ;  /* 0xffffffe000d07947 */ /* 0x000fea000383ffff */
.L_x_95:
[----:B-1----:R1:W2:Y:S02]  /*ca50*/  SYNCS.PHASECHK.TRANS64.TRYWAIT P2, [R4+URZ+0x27460], R9 ;  /* 0x02746009040075a7 */ /* 0x0022a4000804017f */
[----:B--2---:R-:W-:Y:S05]  /*ca60*/  @!P2 NANOSLEEP.SYNCS 0x989680 ;  /* 0x009896800000a95d */ /* 0x004fea0003900000 */
[----:B------:R-:W2:Y:S02]  /*ca70*/  @!P2 SYNCS.PHASECHK.TRANS64 P2, [R4+URZ+0x27460], R9 ;  /* 0x027460090400a5a7 */ /* 0x000ea4000804007f */
[----:B--2---:R-:W-:Y:S05]  /*ca80*/  @!P2 BRA `(.L_x_95) ;  /* 0xfffffffc00f0a947 */ /* 0x004fea000383ffff */
[----:B------:R-:W-:Y:S05]  /*ca90*/  BRA `(.L_x_139) ;  /* 0xffffffe000e47947 */ /* 0x000fea000383ffff */
.L_x_100:
[----:B------:R-:W-:Y:S01]  /*caa0*/  BSSY B1, `(.L_x_140) ;  /* 0x0000006000017945 */ /* 0x000fe20003800000 */
[----:B------:R-:W-:-:S07]  /*cab0*/  MOV R15, 0xffffffff ;  /* 0xffffffff000f7802 */ /* 0x000fce0000000f00 */
[----:B------:R-:W-:Y:S05]  /*cac0*/  WARPSYNC.COLLECTIVE R15, `(.L_x_141) ;  /* 0x000000000f0c7348 */ /* 0x000fea0003c00000 */
[----:B------:R-:W-:Y:S02]  /*cad0*/  ELECT P6, UR62, PT ;  /* 0x00000000003e782f */ /* 0x000fe400038c0000 */
[----:B------:R-:W-:Y:S01]  /*cae0*/  MOV R14, UR62 ;  /* 0x0000003e000e7c02 */ /* 0x000fe20008000f00 */
[----:B------:R-:W-:Y:S10]  /*caf0*/  ENDCOLLECTIVE ;  /* 0x000000000000791b */ /* 0x000ff40003800000 */
.L_x_141:
[----:B------:R-:W-:Y:S05]  /*cb00*/  BSYNC B1 ;  /* 0x0000000000017941 */ /* 0x000fea0003800000 */
.L_x_140:
[----:B------:R-:W-:Y:S05]  /*cb10*/  BRA `(.L_x_142) ;  /* 0xffffffe800787947 */ /* 0x000fea000383ffff */
.L_x_103:
[----:B-1----:R1:W2:Y:S02]  /*cb20*/  SYNCS.PHASECHK.TRANS64.TRYWAIT P4, [R8+URZ+0x27428], R7 ;  /* 0x02742807080075a7 */ /* 0x0022a4000808017f */
[----:B--2---:R-:W-:Y:S05]  /*cb30*/  @!P4 NANOSLEEP.SYNCS 0x989680 ;  /* 0x009896800000c95d */ /* 0x004fea0003900000 */
[----:B------:R-:W2:Y:S02]  /*cb40*/  @!P4 SYNCS.PHASECHK.TRANS64 P4, [R8+URZ+0x27428], R7 ;  /* 0x027428070800c5a7 */ /* 0x000ea4000808007f */
[----:B--2---:R-:W-:Y:S05]  /*cb50*/  @!P4 BRA `(.L_x_103) ;  /* 0xfffffffc00f0c947 */ /* 0x004fea000383ffff */
[----:B------:R-:W-:Y:S05]  /*cb60*/  BRA `(.L_x_143) ;  /* 0xffffffe8008c7947 */ /* 0x000fea000383ffff */
.L_x_108:
[----:B-1----:R1:W2:Y:S02]  /*cb70*/  SYNCS.PHASECHK.TRANS64.TRYWAIT P4, [R5+URZ+0x274b0], R8 ;  /* 0x0274b008050075a7 */ /* 0x0022a4000808017f */
[----:B--2---:R-:W-:Y:S05]  /*cb80*/  @!P4 NANOSLEEP.SYNCS 0x989680 ;  /* 0x009896800000c95d */ /* 0x004fea0003900000 */
[----:B------:R-:W2:Y:S02]  /*cb90*/  @!P4 SYNCS.PHASECHK.TRANS64 P4, [R5+URZ+0x274b0], R8 ;  /* 0x0274b0080500c5a7 */ /* 0x000ea4000808007f */
[----:B--2---:R-:W-:Y:S05]  /*cba0*/  @!P4 BRA `(.L_x_108) ;  /* 0xfffffffc00f0c947 */ /* 0x004fea000383ffff */
[----:B------:R-:W-:Y:S05]  /*cbb0*/  BRA `(.L_x_107) ;  /* 0xffffffec00687947 */ /* 0x000fea000383ffff */
.L_x_111:
[----:B-1----:R1:W2:Y:S02]  /*cbc0*/  SYNCS.PHASECHK.TRANS64.TRYWAIT P3, [R7+URZ+0x27428], R8 ;  /* 0x02742808070075a7 */ /* 0x0022a4000806017f */
[----:B--2---:R-:W-:Y:S05]  /*cbd0*/  @!P3 NANOSLEEP.SYNCS 0x989680 ;  /* 0x009896800000b95d */ /* 0x004fea0003900000 */
[----:B------:R-:W2:Y:S02]  /*cbe0*/  @!P3 SYNCS.PHASECHK.TRANS64 P3, [R7+URZ+0x27428], R8 ;  /* 0x027428080700b5a7 */ /* 0x000ea4000806007f */
[----:B--2---:R-:W-:Y:S05]  /*cbf0*/  @!P3 BRA `(.L_x_111) ;  /* 0xfffffffc00f0b947 */ /* 0x004fea000383ffff */
[----:B------:R-:W-:Y:S05]  /*cc00*/  BRA `(.L_x_144) ;  /* 0xffffffec00807947 */ /* 0x000fea000383ffff */
.L_x_118:
[----:B-1----:R1:W2:Y:S02]  /*cc10*/  SYNCS.PHASECHK.TRANS64.TRYWAIT P3, [R7+URZ+0x27428], R8 ;  /* 0x02742808070075a7 */ /* 0x0022a4000806017f */
[----:B--2---:R-:W-:Y:S05]  /*cc20*/  @!P3 NANOSLEEP.SYNCS 0x989680 ;  /* 0x009896800000b95d */ /* 0x004fea0003900000 */
[----:B------:R-:W2:Y:S02]  /*cc30*/  @!P3 SYNCS.PHASECHK.TRANS64 P3, [R7+URZ+0x27428], R8 ;  /* 0x027428080700b5a7 */ /* 0x000ea4000806007f */
[----:B--2---:R-:W-:Y:S05]  /*cc40*/  @!P3 BRA `(.L_x_118) ;  /* 0xfffffffc00f0b947 */ /* 0x004fea000383ffff */
[----:B------:R-:W-:Y:S05]  /*cc50*/  BRA `(.L_x_145) ;  /* 0xfffffff0006c7947 */ /* 0x000fea000383ffff */
.L_x_123:
[----:B-1----:R1:W2:Y:S02]  /*cc60*/  SYNCS.PHASECHK.TRANS64.TRYWAIT P3, [R7+URZ+0x27428], R8 ;  /* 0x02742808070075a7 */ /* 0x0022a4000806017f */
[----:B--2---:R-:W-:Y:S05]  /*cc70*/  @!P3 NANOSLEEP.SYNCS 0x989680 ;  /* 0x009896800000b95d */ /* 0x004fea0003900000 */
[----:B------:R-:W2:Y:S02]  /*cc80*/  @!P3 SYNCS.PHASECHK.TRANS64 P3, [R7+URZ+0x27428], R8 ;  /* 0x027428080700b5a7 */ /* 0x000ea4000806007f */
[----:B--2---:R-:W-:Y:S05]  /*cc90*/  @!P3 BRA `(.L_x_123) ;  /* 0xfffffffc00f0b947 */ /* 0x004fea000383ffff */
[----:B------:R-:W-:Y:S05]  /*cca0*/  BRA `(.L_x_146) ;  /* 0xfffffff4004c7947 */ /* 0x000fea000383ffff */
        .weak           $__internal_0_$__cuda_sm20_rcp_rn_f32_slowpath
        .type           $__internal_0_$__cuda_sm20_rcp_rn_f32_slowpath,@function
        .size           $__internal_0_$__cuda_sm20_rcp_rn_f32_slowpath,(.L_x_152 - $__internal_0_$__cuda_sm20_rcp_rn_f32_slowpath)
$__internal_0_$__cuda_sm20_rcp_rn_f32_slowpath:
[----:B------:R-:W-:Y:S01]  /*ccb0*/  IMAD.SHL.U32 R0, R3, 0x2, RZ ;  /* 0x0000000203007824 */ /* 0x000fe200078e00ff */
[----:B------:R-:W-:Y:S04]  /*ccc0*/  BSSY B2, `(.L_x_147) ;  /* 0x0000030000027945 */ /* 0x000fe80003800000 */
[----:B------:R-:W-:-:S04]  /*ccd0*/  SHF.R.U32.HI R21, RZ, 0x18, R0 ;  /* 0x00000018ff157819 */ /* 0x000fc80000011600 */
[----:B------:R-:W-:-:S13]  /*cce0*/  ISETP.NE.U32.AND P0, PT, R21, RZ, PT ;  /* 0x000000ff1500720c */ /* 0x000fda0003f05070 */
[----:B------:R-:W-:Y:S05]  /*ccf0*/  @P0 BRA `(.L_x_148) ;  /* 0x0000000000280947 */ /* 0x000fea0003800000 */
[----:B------:R-:W-:-:S04]  /*cd00*/  SHF.L.U32 R0, R3, 0x1, RZ ;  /* 0x0000000103007819 */ /* 0x000fc800000006ff */
[----:B------:R-:W-:-:S13]  /*cd10*/  ISETP.NE.AND P0, PT, R0, RZ, PT ;  /* 0x000000ff0000720c */ /* 0x000fda0003f05270 */
[----:B------:R-:W-:Y:S01]  /*cd20*/  @P0 FFMA R7, R3, 1.84467440737095516160e+19, RZ ;  /* 0x5f80000003070823 */ /* 0x000fe200000000ff */
[----:B------:R-:W-:Y:S08]  /*cd30*/  @!P0 MUFU.RCP R6, R3 ;  /* 0x0000000300068308 */ /* 0x000ff00000001000 */
[----:B------:R-:W1:Y:S02]  /*cd40*/  @P0 MUFU.RCP R0, R7 ;  /* 0x0000000700000308 */ /* 0x000e640000001000 */
[----:B-1----:R-:W-:-:S04]  /*cd50*/  @P0 FFMA R12, R7, R0, -1 ;  /* 0xbf800000070c0423 */ /* 0x002fc80000000000 */
[----:B------:R-:W-:-:S04]  /*cd60*/  @P0 FADD.FTZ R13, -R12, -RZ ;  /* 0x800000ff0c0d0221 */ /* 0x000fc80000010100 */
[----:B------:R-:W-:-:S04]  /*cd70*/  @P0 FFMA R0, R0, R13, R0 ;  /* 0x0000000d00000223 */ /* 0x000fc80000000000 */
[----:B------:R-:W-:Y:S01]  /*cd80*/  @P0 FFMA R6, R0, 1.84467440737095516160e+19, RZ ;  /* 0x5f80000000060823 */ /* 0x000fe200000000ff */
[----:B------:R-:W-:Y:S06]  /*cd90*/  BRA `(.L_x_149) ;  /* 0x0000000000887947 */ /* 0x000fec0003800000 */
.L_x_148:
[----:B------:R-:W-:-:S04]  /*cda0*/  IADD3 R24, R21, -0xfd, RZ ;  /* 0xffffff0315187810 */ /* 0x000fc80007ffe0ff */
[----:B------:R-:W-:-:S13]  /*cdb0*/  ISETP.GT.U32.AND P0, PT, R24, 0x1, PT ;  /* 0x000000011800780c */ /* 0x000fda0003f04070 */
[----:B------:R-:W-:Y:S05]  /*cdc0*/  @P0 BRA `(.L_x_150) ;  /* 0x0000000000780947 */ /* 0x000fea0003800000 */
[----:B------:R-:W-:Y:S02]  /*cdd0*/  LOP3.LUT R0, R3, 0x7fffff, RZ, 0xc0, !PT ;  /* 0x007fffff03007812 */ /* 0x000fe400078ec0ff */
[----:B------:R-:W-:Y:S02]  /*cde0*/  MOV R13, 0x3 ;  /* 0x00000003000d7802 */ /* 0x000fe40000000f00 */
[----:B------:R-:W-:Y:S02]  /*cdf0*/  LOP3.LUT R0, R0, 0x3f800000, RZ, 0xfc, !PT ;  /* 0x3f80000000007812 */ /* 0x000fe400078efcff */
[----:B------:R-:W-:Y:S02]  /*ce00*/  SHF.L.U32 R13, R13, R24, RZ ;  /* 0x000000180d0d7219 */ /* 0x000fe400000006ff */
[----:B------:R-:W1:Y:S02]  /*ce10*/  MUFU.RCP R7, R0 ;  /* 0x0000000000077308 */ /* 0x000e640000001000 */
[----:B-1----:R-:W-:-:S04]  /*ce20*/  FFMA R6, R0, R7, -1 ;  /* 0xbf80000000067423 */ /* 0x002fc80000000007 */
[----:B------:R-:W-:-:S04]  /*ce30*/  FADD.FTZ R6, -R6, -RZ ;  /* 0x800000ff06067221 */ /* 0x000fc80000010100 */
[CCC-:B------:R-:W-:Y:S01]  /*ce40*/  FFMA.RM R12, R7.reuse, R6.reuse, R7.reuse ;  /* 0x00000006070c7223 */ /* 0x1c0fe20000004007 */
[----:B------:R-:W-:-:S04]  /*ce50*/  FFMA.RP R7, R7, R6, R7 ;  /* 0x0000000607077223 */ /* 0x000fc80000008007 */
[C---:B------:R-:W-:Y:S02]  /*ce60*/  LOP3.LUT R6, R12.reuse, 0x7fffff, RZ, 0xc0, !PT ;  /* 0x007fffff0c067812 */ /* 0x040fe400078ec0ff */
[----:B------:R-:W-:Y:S02]  /*ce70*/  FSETP.NEU.FTZ.AND P0, PT, R12, R7, PT ;  /* 0x000000070c00720b */ /* 0x000fe40003f1d000 */
[----:B------:R-:W-:Y:S02]  /*ce80*/  LOP3.LUT R6, R6, 0x800000, RZ, 0xfc, !PT ;  /* 0x0080000006067812 */ /* 0x000fe400078efcff */
[----:B------:R-:W-:Y:S02]  /*ce90*/  SEL R7, RZ, 0xffffffff, !P0 ;  /* 0xffffffffff077807 */ /* 0x000fe40004000000 */
[----:B------:R-:W-:-:S03]  /*cea0*/  LOP3.LUT R13, R13, R6, RZ, 0xc0, !PT ;  /* 0x000000060d0d7212 */ /* 0x000fc600078ec0ff */
[----:B------:R-:W-:Y:S01]  /*ceb0*/  IMAD.MOV R7, RZ, RZ, -R7 ;  /* 0x000000ffff077224 */ /* 0x000fe200078e0a07 */
[----:B------:R-:W-:-:S04]  /*cec0*/  SHF.R.U32.HI R13, RZ, R24, R13 ;  /* 0x00000018ff0d7219 */ /* 0x000fc8000001160d */
[----:B------:R-:W-:Y:S02]  /*ced0*/  LOP3.LUT P1, RZ, R7, R24, R6, 0xf8, !PT ;  /* 0x0000001807ff7212 */ /* 0x000fe4000782f806 */
[C---:B------:R-:W-:Y:S02]  /*cee0*/  LOP3.LUT P0, RZ, R13.reuse, 0x1, RZ, 0xc0, !PT ;  /* 0x000000010dff7812 */ /* 0x040fe4000780c0ff */
[----:B------:R-:W-:Y:S02]  /*cef0*/  LOP3.LUT P2, RZ, R13, 0x2, RZ, 0xc0, !PT ;  /* 0x000000020dff7812 */ /* 0x000fe4000784c0ff */
[----:B------:R-:W-:Y:S02]  /*cf00*/  IADD3 R7, R21, -0xfc, RZ ;  /* 0xffffff0415077810 */ /* 0x000fe40007ffe0ff */
[----:B------:R-:W-:Y:S02]  /*cf10*/  PLOP3.LUT P0, PT, P0, P1, P2, 0xe0, 0x0 ;  /* 0x000000000000781c */ /* 0x000fe40000703c20 */
[----:B------:R-:W-:-:S02]  /*cf20*/  LOP3.LUT P1, RZ, R3, 0x7fffff, RZ, 0xc0, !PT ;  /* 0x007fffff03ff7812 */ /* 0x000fc4000782c0ff */
[----:B------:R-:W-:Y:S02]  /*cf30*/  SEL R0, RZ, 0x1, !P0 ;  /* 0x00000001ff007807 */ /* 0x000fe40004000000 */
[----:B------:R-:W-:Y:S02]  /*cf40*/  SHF.R.U32.HI R6, RZ, R7, R6 ;  /* 0x00000007ff067219 */ /* 0x000fe40000011606 */
[----:B------:R-:W-:-:S04]  /*cf50*/  IADD3 R0, -R0, RZ, RZ ;  /* 0x000000ff00007210 */ /* 0x000fc80007ffe1ff */
[----:B------:R-:W-:-:S13]  /*cf60*/  ISETP.GE.AND P0, PT, R0, RZ, PT ;  /* 0x000000ff0000720c */ /* 0x000fda0003f06270 */
[----:B------:R-:W-:-:S05]  /*cf70*/  @!P0 IADD3 R6, R6, 0x1, RZ ;  /* 0x0000000106068810 */ /* 0x000fca0007ffe0ff */
[----:B------:R-:W-:-:S05]  /*cf80*/  @!P1 IMAD.SHL.U32 R6, R6, 0x2, RZ ;  /* 0x0000000206069824 */ /* 0x000fca00078e00ff */
[----:B------:R-:W-:Y:S01]  /*cf90*/  LOP3.LUT R6, R6, 0x80000000, R3, 0xf8, !PT ;  /* 0x8000000006067812 */ /* 0x000fe200078ef803 */
[----:B------:R-:W-:Y:S06]  /*cfa0*/  BRA `(.L_x_149) ;  /* 0x0000000000047947 */ /* 0x000fec0003800000 */
.L_x_150:
[----:B------:R1:W2:Y:S02]  /*cfb0*/  MUFU.RCP R6, R3 ;  /* 0x0000000300067308 */ /* 0x0002a40000001000 */
.L_x_149:
[----:B------:R-:W-:Y:S05]  /*cfc0*/  BSYNC B2 ;  /* 0x0000000000027941 */ /* 0x000fea0003800000 */
.L_x_147:
[----:B--2---:R-:W-:Y:S02]  /*cfd0*/  MOV R0, R6 ;  /* 0x0000000600007202 */ /* 0x004fe40000000f00 */
[----:B------:R-:W-:Y:S02]  /*cfe0*/  MOV R6, R14 ;  /* 0x0000000e00067202 */ /* 0x000fe40000000f00 */
[----:B------:R-:W-:-:S04]  /*cff0*/  MOV R7, 0x0 ;  /* 0x0000000000077802 */ /* 0x000fc80000000f00 */
[----:B-1----:R-:W-:Y:S05]  /*d000*/  RET.REL.NODEC R6 `(_ZN7cutlass13device_kernelINS_4fmha6kernel28FmhaKernelTmaWarpSpecializedINS1_10collective30FmhaMainloopTmaWarpSpecializedINS_6half_tEffN4cute5tupleIJNS7_1CILi128EEENS9_ILi64EEENS9_ILi160EEEEEENS8_IJiNS9_ILi1EEENS8_IJiiEEEEEESG_SG_NS4_12CausalFusionEJNS2_6OptionILNS2_3TagE0ENS9_ILb1EEEEENSI_ILSJ_2ESK_EEEEENS4_15FmhaFwdEpilogueIS6_fNS8_IJSB_SC_SB_EEEEENS2_23PersistentTileSchedulerEJSL_SM_EEEEEvNT_6ParamsE) ;  /* 0xffffff2c06fc7950 */ /* 0x002fea0003c3ffff */
.L_x_151:
[----:B------:R-:W-:-:S00]  /*d010*/  BRA `(.L_x_151) ;  /* 0xfffffffc00fc7947 */ /* 0x000fc0000383ffff */
[----:B------:R-:W-:-:S00]  /*d020*/  NOP ;  /* 0x0000000000007918 */ /* 0x000fc00000000000 */
        /* <DEDUP_REMOVED lines=13> */
.L_x_152:


//--------------------- .nv.global.init           --------------------------
	.section	.nv.global.init,"aw",@progbits
.nv.global.init:
	.type		$str$24,@object
	.size		$str$24,($str$25 - $str$24)
$str$24:
        /*0000*/ 	.byte	0x28, 0x61, 0x64, 0x64, 0x72, 0x65, 0x73, 0x73, 0x20, 0x26, 0x20, 0x6d, 0x61, 0x73, 0x6b, 0x29
        /*0010*/ 	.byte	0x20, 0x3d, 0x3d, 0x20, 0x30, 0x00
	.type		$str$25,@object
	.size		$str$25,(__unnamed_1 - $str$25)
$str$25:
        /*0016*/ 	.byte	0x2f, 0x74, 0x6d, 0x70, 0x2f, 0x63, 0x75, 0x74, 0x6c, 0x61, 0x73, 0x73, 0x5f, 0x73, 0x77, 0x65
        /*0026*/ 	.byte	0x65, 0x70, 0x5f, 0x73, 0x72, 0x63, 0x2f, 0x69, 0x6e, 0x63, 0x6c, 0x75, 0x64, 0x65, 0x2f, 0x63
        /*0036*/ 	.byte	0x75, 0x74, 0x65, 0x2f, 0x70, 0x6f, 0x69, 0x6e, 0x74, 0x65, 0x72, 0x5f, 0x66, 0x6c, 0x61, 0x67
        /*0046*/ 	.byte	0x67, 0x65, 0x64, 0x2e, 0x68, 0x70, 0x70, 0x00
	.type		__unnamed_1,@object
	.size		__unnamed_1,(__unnamed_2 - __unnamed_1)
__unnamed_1:
        /*004e*/ 	.byte	0x61, 0x75, 0x74, 0x6f, 0x20, 0x63, 0x75, 0x74, 0x65, 0x3a, 0x3a, 0x61, 0x73, 0x5f, 0x70, 0x6f
        /* <DEDUP_REMOVED lines=27> */
        /*020e*/ 	.byte	0x3e, 0x3e, 0x3e, 0x3e, 0x3e, 0x5d, 0x00
	.type		__unnamed_2,@object
	.size		__unnamed_2,(.L_1 - __unnamed_2)
__unnamed_2:
        /* <DEDUP_REMOVED lines=29> */
.L_1:


//--------------------- .nv.shared._ZN7cutlass13device_kernelINS_4fmha6kernel28FmhaKernelTmaWarpSpecializedINS1_10collective30FmhaMainloopTmaWarpSpecializedINS_6half_tEffN4cute5tupleIJNS7_1CILi128EEENS9_ILi64EEENS9_ILi160EEEEEENS8_IJiNS9_ILi1EEENS8_IJiiEEEEEESG_SG_NS4_12CausalFusionEJNS2_6OptionILNS2_3TagE0ENS9_ILb1EEEEENSI_ILSJ_2ESK_EEEEENS4_15FmhaFwdEpilogueIS6_fNS8_IJSB_SC_SB_EEEEENS2_23PersistentTileSchedulerEJSL_SM_EEEEEvNT_6ParamsE --------------------------
	.section	.nv.shared._ZN7cutlass13device_kernelINS_4fmha6kernel28FmhaKernelTmaWarpSpecializedINS1_10collective30FmhaMainloopTmaWarpSpecializedINS_6half_tEffN4cute5tupleIJNS7_1CILi128EEENS9_ILi64EEENS9_ILi160EEEEEENS8_IJiNS9_ILi1EEENS8_IJiiEEEEEESG_SG_NS4_12CausalFusionEJNS2_6OptionILNS2_3TagE0ENS9_ILb1EEEEENSI_ILSJ_2ESK_EEEEENS4_15FmhaFwdEpilogueIS6_fNS8_IJSB_SC_SB_EEEEENS2_23PersistentTileSchedulerEJSL_SM_EEEEEvNT_6ParamsE,"aw",@nobits
	.sectionflags	@""
	.align	16
	.zero		1024


//--------------------- .nv.shared.reserved.0     --------------------------
	.section	.nv.shared.reserved.0,"aw",@nobits
	.weak		__nv_reservedSMEM_offset_0_alias
	.size		__nv_reservedSMEM_offset_0_alias, 0, 0
	.other		__nv_reservedSMEM_offset_0_alias,@"STO_CUDA_RESERVED_SHARED STV_DEFAULT"
__nv_reservedSMEM_offset_0_alias:
	.zero		0


//--------------------- .nv.global                --------------------------
	.section	.nv.global,"aw",@nobits
.nv.global:
	.type		_ZN39_INTERNAL_ef10363e_4_k_cu_e17f35e6_33544cute1_E,@object
	.size		_ZN39_INTERNAL_ef10363e_4_k_cu_e17f35e6_33544cute1_E,(_ZN39_INTERNAL_ef10363e_4_k_cu_e17f35e6_33544cuda3std3__45__cpo6cbeginE - _ZN39_INTERNAL_ef10363e_4_k_cu_e17f35e6_33544cute1_E)
_ZN39_INTERNAL_ef10363e_4_k_cu_e17f35e6_33544cute1_E:
	.zero		1
	.type		_ZN39_INTERNAL_ef10363e_4_k_cu_e17f35e6_33544cuda3std3__45__cpo6cbeginE,@object
	.size		_ZN39_INTERNAL_ef10363e_4_k_cu_e17f35e6_33544cuda3std3__45__cpo6cbeginE,(_ZN39_INTERNAL_ef10363e_4_k_cu_e17f35e6_33544cuda3std3__48in_placeE - _ZN39_INTERNAL_ef10363e_4_k_cu_e17f35e6_33544cuda3std3__45__cpo6cbeginE)
_ZN39_INTERNAL_ef10363e_4_k_cu_e17f35e6_33544cuda3std3__45__cpo6cbeginE:
	.zero		1
	.type		_ZN39_INTERNAL_ef10363e_4_k_cu_e17f35e6_33544cuda3std3__48in_placeE,@object
	.size		_ZN39_INTERNAL_ef10363e_4_k_cu_e17f35e6_33544cuda3std3__48in_placeE,(_ZN39_INTERNAL_ef10363e_4_k_cu_e17f35e6_33544cuda3std6ranges3__45__cpo9iter_moveE - _ZN39_INTERNAL_ef10363e_4_k_cu_e17f35e6_33544cuda3std3__48in_placeE)
_ZN39_INTERNAL_ef10363e_4_k_cu_e17f35e6_33544cuda3std3__48in_placeE:
	.zero		1
	.type		_ZN39_INTERNAL_ef10363e_4_k_cu_e17f35e6_33544cuda3std6ranges3__45__cpo9iter_moveE,@object
	.size		_ZN39_INTERNAL_ef10363e_4_k_cu_e17f35e6_33544cuda3std6ranges3__45__cpo9iter_moveE,(_ZN39_INTERNAL_ef10363e_4_k_cu_e17f35e6_33544cuda3std3__45__cpo5beginE - _ZN39_INTERNAL_ef10363e_4_k_cu_e17f35e6_33544cuda3std6ranges3__45__cpo9iter_moveE)
_ZN39_INTERNAL_ef10363e_4_k_cu_e17f35e6_33544cuda3std6ranges3__45__cpo9iter_moveE:
	.zero		1
	.type		_ZN39_INTERNAL_ef10363e_4_k_cu_e17f35e6_33544cuda3std3__45__cpo5beginE,@object
	.size		_ZN39_INTERNAL_ef10363e_4_k_cu_e17f35e6_33544cuda3std3__45__cpo5beginE,(_ZN39_INTERNAL_ef10363e_4_k_cu_e17f35e6_33544cuda3std3__441_GLOBAL__N__ef10363e_4_k_cu_e17f35e6_33546ignoreE - _ZN39_INTERNAL_ef10363e_4_k_cu_e17f35e6_33544cuda3std3__45__cpo5beginE)
_ZN39_INTERNAL_ef10363e_4_k_cu_e17f35e6_33544cuda3std3__45__cpo5beginE:
	.zero		1
	.type		_ZN39_INTERNAL_ef10363e_4_k_cu_e17f35e6_33544cuda3std3__441_GLOBAL__N__ef10363e_4_k_cu_e17f35e6_33546ignoreE,@object
	.size		_ZN39_INTERNAL_ef10363e_4_k_cu_e17f35e6_33544cuda3std3__441_GLOBAL__N__ef10363e_4_k_cu_e17f35e6_33546ignoreE,(_ZN39_INTERNAL_ef10363e_4_k_cu_e17f35e6_33544cute7productE - _ZN39_INTERNAL_ef10363e_4_k_cu_e17f35e6_33544cuda3std3__441_GLOBAL__N__ef10363e_4_k_cu_e17f35e6_33546ignoreE)
_ZN39_INTERNAL_ef10363e_4_k_cu_e17f35e6_33544cuda3std3__441_GLOBAL__N__ef10363e_4_k_cu_e17f35e6_33546ignoreE:
	.zero		1
	.type		_ZN39_INTERNAL_ef10363e_4_k_cu_e17f35e6_33544cute7productE,@object
	.size		_ZN39_INTERNAL_ef10363e_4_k_cu_e17f35e6_33544cute7productE,(_ZN39_INTERNAL_ef10363e_4_k_cu_e17f35e6_33544cuda3std3__45__cpo3endE - _ZN39_INTERNAL_ef10363e_4_k_cu_e17f35e6_33544cute7productE)
_ZN39_INTERNAL_ef10363e_4_k_cu_e17f35e6_33544cute7productE:
	.zero		1
	.type		_ZN39_INTERNAL_ef10363e_4_k_cu_e17f35e6_33544cuda3std3__45__cpo3endE,@object
	.size		_ZN39_INTERNAL_ef10363e_4_k_cu_e17f35e6_33544cuda3std3__45__cpo3endE,(_ZN39_INTERNAL_ef10363e_4_k_cu_e17f35e6_33544cuda3std3__419piecewise_constructE - _ZN39_INTERNAL_ef10363e_4_k_cu_e17f35e6_33544cuda3std3__45__cpo3endE)
_ZN39_INTERNAL_ef10363e_4_k_cu_e17f35e6_33544cuda3std3__45__cpo3endE:
	.zero		1
	.type		_ZN39_INTERNAL_ef10363e_4_k_cu_e17f35e6_33544cuda3std3__419piecewise_constructE,@object
	.size		_ZN39_INTERNAL_ef10363e_4_k_cu_e17f35e6_33544cuda3std3__419piecewise_constructE,(_ZN39_INTERNAL_ef10363e_4_k_cu_e17f35e6_33544cuda3std3__45__cpo4cendE - _ZN39_INTERNAL_ef10363e_4_k_cu_e17f35e6_33544cuda3std3__419piecewise_constructE)
_ZN39_INTERNAL_ef10363e_4_k_cu_e17f35e6_33544cuda3std3__419piecewise_constructE:
	.zero		1
	.type		_ZN39_INTERNAL_ef10363e_4_k_cu_e17f35e6_33544cuda3std3__45__cpo4cendE,@object
	.size		_ZN39_INTERNAL_ef10363e_4_k_cu_e17f35e6_33544cuda3std3__45__cpo4cendE,(_ZN39_INTERNAL_ef10363e_4_k_cu_e17f35e6_33544cuda3std6ranges3__45__cpo4swapE - _ZN39_INTERNAL_ef10363e_4_k_cu_e17f35e6_33544cuda3std3__45__cpo4cendE)
_ZN39_INTERNAL_ef10363e_4_k_cu_e17f35e6_33544cuda3std3__45__cpo4cendE:
	.zero		1
	.type		_ZN39_INTERNAL_ef10363e_4_k_cu_e17f35e6_33544cuda3std6ranges3__45__cpo4swapE,@object
	.size		_ZN39_INTERNAL_ef10363e_4_k_cu_e17f35e6_33544cuda3std6ranges3__45__cpo4swapE,(.L_9 - _ZN39_INTERNAL_ef10363e_4_k_cu_e17f35e6_33544cuda3std6ranges3__45__cpo4swapE)
_ZN39_INTERNAL_ef10363e_4_k_cu_e17f35e6_33544cuda3std6ranges3__45__cpo4swapE:
	.zero		1
.L_9:


//--------------------- .nv.constant0._ZN7cutlass13device_kernelINS_4fmha6kernel28FmhaKernelTmaWarpSpecializedINS1_10collective30FmhaMainloopTmaWarpSpecializedINS_6half_tEffN4cute5tupleIJNS7_1CILi128EEENS9_ILi64EEENS9_ILi160EEEEEENS8_IJiNS9_ILi1EEENS8_IJiiEEEEEESG_SG_NS4_12CausalFusionEJNS2_6OptionILNS2_3TagE0ENS9_ILb1EEEEENSI_ILSJ_2ESK_EEEEENS4_15FmhaFwdEpilogueIS6_fNS8_IJSB_SC_SB_EEEEENS2_23PersistentTileSchedulerEJSL_SM_EEEEEvNT_6ParamsE --------------------------
	.section	.nv.constant0._ZN7cutlass13device_kernelINS_4fmha6kernel28FmhaKernelTmaWarpSpecializedINS1_10collective30FmhaMainloopTmaWarpSpecializedINS_6half_tEffN4cute5tupleIJNS7_1CILi128EEENS9_ILi64EEENS9_ILi160EEEEEENS8_IJiNS9_ILi1EEENS8_IJiiEEEEEESG_SG_NS4_12CausalFusionEJNS2_6OptionILNS2_3TagE0ENS9_ILb1EEEEENSI_ILSJ_2ESK_EEEEENS4_15FmhaFwdEpilogueIS6_fNS8_IJSB_SC_SB_EEEEENS2_23PersistentTileSchedulerEJSL_SM_EEEEEvNT_6ParamsE,"a",@progbits
	.sectionflags	@""
	.align	4
.nv.constant0._ZN7cutlass13device_kernelINS_4fmha6kernel28FmhaKernelTmaWarpSpecializedINS1_10collective30FmhaMainloopTmaWarpSpecializedINS_6half_tEffN4cute5tupleIJNS7_1CILi128EEENS9_ILi64EEENS9_ILi160EEEEEENS8_IJiNS9_ILi1EEENS8_IJiiEEEEEESG_SG_NS4_12CausalFusionEJNS2_6OptionILNS2_3TagE0ENS9_ILb1EEEEENSI_ILSJ_2ESK_EEEEENS4_15FmhaFwdEpilogueIS6_fNS8_IJSB_SC_SB_EEEEENS2_23PersistentTileSchedulerEJSL_SM_EEEEEvNT_6ParamsE:
	.zero		2688


//--------------------- SYMBOLS --------------------------

	.type		.nv.reservedSmem.offset0,@object
	.size		.nv.reservedSmem.offset0,0x4
	.type		__assertfail,@function
